







.version 7.0
.target sm_52
.address_size 64



.visible .entry _Z19gramschmidt_kernel1PfS_S_i(
.param .u64 _Z19gramschmidt_kernel1PfS_S_i_param_0,
.param .u64 _Z19gramschmidt_kernel1PfS_S_i_param_1,
.param .u64 _Z19gramschmidt_kernel1PfS_S_i_param_2,
.param .u32 _Z19gramschmidt_kernel1PfS_S_i_param_3
)
{
.reg .pred %p<3>;
.reg .f32 %f<37>;
.reg .b32 %r<15>;
.reg .b64 %rd<9>;


ld.param.u64 %rd3, [_Z19gramschmidt_kernel1PfS_S_i_param_0];
ld.param.u64 %rd4, [_Z19gramschmidt_kernel1PfS_S_i_param_1];
ld.param.u32 %r5, [_Z19gramschmidt_kernel1PfS_S_i_param_3];
cvta.to.global.u64 %rd1, %rd3;
cvta.to.global.u64 %rd2, %rd4;
mov.u32 %r7, %ntid.x;
mov.u32 %r8, %ctaid.x;
mul.lo.s32 %r9, %r7, %r8;
mov.u32 %r10, %tid.x;
neg.s32 %r11, %r10;
mov.f32 %f36, 0f00000000;
mov.u32 %r14, -2048;
setp.ne.s32	%p1, %r9, %r11;
@%p1 bra BB0_4;

mov.u32 %r13, %r5;

BB0_2:
mul.wide.s32 %rd5, %r13, 4;
add.s64 %rd6, %rd1, %rd5;
ld.global.f32 %f4, [%rd6];
fma.rn.f32 %f5, %f4, %f4, %f36;
ld.global.f32 %f6, [%rd6+8192];
fma.rn.f32 %f7, %f6, %f6, %f5;
ld.global.f32 %f8, [%rd6+16384];
fma.rn.f32 %f9, %f8, %f8, %f7;
ld.global.f32 %f10, [%rd6+24576];
fma.rn.f32 %f11, %f10, %f10, %f9;
ld.global.f32 %f12, [%rd6+32768];
fma.rn.f32 %f13, %f12, %f12, %f11;
ld.global.f32 %f14, [%rd6+40960];
fma.rn.f32 %f15, %f14, %f14, %f13;
ld.global.f32 %f16, [%rd6+49152];
fma.rn.f32 %f17, %f16, %f16, %f15;
ld.global.f32 %f18, [%rd6+57344];
fma.rn.f32 %f19, %f18, %f18, %f17;
ld.global.f32 %f20, [%rd6+65536];
fma.rn.f32 %f21, %f20, %f20, %f19;
ld.global.f32 %f22, [%rd6+73728];
fma.rn.f32 %f23, %f22, %f22, %f21;
ld.global.f32 %f24, [%rd6+81920];
fma.rn.f32 %f25, %f24, %f24, %f23;
ld.global.f32 %f26, [%rd6+90112];
fma.rn.f32 %f27, %f26, %f26, %f25;
ld.global.f32 %f28, [%rd6+98304];
fma.rn.f32 %f29, %f28, %f28, %f27;
ld.global.f32 %f30, [%rd6+106496];
fma.rn.f32 %f31, %f30, %f30, %f29;
ld.global.f32 %f32, [%rd6+114688];
fma.rn.f32 %f33, %f32, %f32, %f31;
ld.global.f32 %f34, [%rd6+122880];
fma.rn.f32 %f36, %f34, %f34, %f33;
add.s32 %r13, %r13, 32768;
add.s32 %r14, %r14, 16;
setp.ne.s32	%p2, %r14, 0;
@%p2 bra BB0_2;

sqrt.rn.f32 %f35, %f36;
mul.lo.s32 %r12, %r5, 2049;
mul.wide.s32 %rd7, %r12, 4;
add.s64 %rd8, %rd2, %rd7;
st.global.f32 [%rd8], %f35;

BB0_4:
ret;
}


.visible .entry _Z19gramschmidt_kernel2PfS_S_i(
.param .u64 _Z19gramschmidt_kernel2PfS_S_i_param_0,
.param .u64 _Z19gramschmidt_kernel2PfS_S_i_param_1,
.param .u64 _Z19gramschmidt_kernel2PfS_S_i_param_2,
.param .u32 _Z19gramschmidt_kernel2PfS_S_i_param_3
)
{
.reg .pred %p<2>;
.reg .f32 %f<4>;
.reg .b32 %r<9>;
.reg .b64 %rd<12>;


ld.param.u64 %rd1, [_Z19gramschmidt_kernel2PfS_S_i_param_0];
ld.param.u64 %rd2, [_Z19gramschmidt_kernel2PfS_S_i_param_1];
ld.param.u64 %rd3, [_Z19gramschmidt_kernel2PfS_S_i_param_2];
ld.param.u32 %r2, [_Z19gramschmidt_kernel2PfS_S_i_param_3];
mov.u32 %r3, %ctaid.x;
mov.u32 %r4, %ntid.x;
mov.u32 %r5, %tid.x;
mad.lo.s32 %r1, %r4, %r3, %r5;
setp.gt.s32	%p1, %r1, 2047;
@%p1 bra BB1_2;

cvta.to.global.u64 %rd4, %rd1;
shl.b32 %r6, %r1, 11;
add.s32 %r7, %r6, %r2;
mul.wide.s32 %rd5, %r7, 4;
add.s64 %rd6, %rd4, %rd5;
mul.lo.s32 %r8, %r2, 2049;
cvta.to.global.u64 %rd7, %rd2;
mul.wide.s32 %rd8, %r8, 4;
add.s64 %rd9, %rd7, %rd8;
ld.global.f32 %f1, [%rd9];
ld.global.f32 %f2, [%rd6];
div.rn.f32 %f3, %f2, %f1;
cvta.to.global.u64 %rd10, %rd3;
add.s64 %rd11, %rd10, %rd5;
st.global.f32 [%rd11], %f3;

BB1_2:
ret;
}


.visible .entry _Z19gramschmidt_kernel3PfS_S_i(
.param .u64 _Z19gramschmidt_kernel3PfS_S_i_param_0,
.param .u64 _Z19gramschmidt_kernel3PfS_S_i_param_1,
.param .u64 _Z19gramschmidt_kernel3PfS_S_i_param_2,
.param .u32 _Z19gramschmidt_kernel3PfS_S_i_param_3
)
{
.reg .pred %p<6>;
.reg .f32 %f<70>;
.reg .b32 %r<31>;
.reg .b64 %rd<17>;


ld.param.u64 %rd5, [_Z19gramschmidt_kernel3PfS_S_i_param_0];
ld.param.u64 %rd4, [_Z19gramschmidt_kernel3PfS_S_i_param_1];
ld.param.u64 %rd6, [_Z19gramschmidt_kernel3PfS_S_i_param_2];
ld.param.u32 %r29, [_Z19gramschmidt_kernel3PfS_S_i_param_3];
cvta.to.global.u64 %rd1, %rd5;
cvta.to.global.u64 %rd2, %rd6;
mov.u32 %r1, %ntid.x;
mov.u32 %r2, %ctaid.x;
mov.u32 %r3, %tid.x;
mad.lo.s32 %r25, %r1, %r2, %r3;
setp.gt.s32	%p1, %r25, %r29;
setp.lt.s32	%p2, %r25, 2048;
and.pred %p3, %p1, %p2;
@!%p3 bra BB2_6;
bra.uni BB2_1;

BB2_1:
cvta.to.global.u64 %rd7, %rd4;
shl.b32 %r21, %r29, 11;
add.s32 %r22, %r25, %r21;
mul.wide.s32 %rd8, %r22, 4;
add.s64 %rd3, %rd7, %rd8;
mov.u32 %r23, 0;
st.global.u32 [%rd3], %r23;
mov.f32 %f69, 0f00000000;
mov.u32 %r27, -2048;
mov.u32 %r26, %r29;

BB2_2:
mul.wide.s32 %rd9, %r26, 4;
add.s64 %rd10, %rd2, %rd9;
mul.wide.s32 %rd11, %r25, 4;
add.s64 %rd12, %rd1, %rd11;
ld.global.f32 %f6, [%rd12];
ld.global.f32 %f7, [%rd10];
fma.rn.f32 %f8, %f7, %f6, %f69;
st.global.f32 [%rd3], %f8;
ld.global.f32 %f9, [%rd12+8192];
ld.global.f32 %f10, [%rd10+8192];
fma.rn.f32 %f11, %f10, %f9, %f8;
st.global.f32 [%rd3], %f11;
ld.global.f32 %f12, [%rd12+16384];
ld.global.f32 %f13, [%rd10+16384];
fma.rn.f32 %f14, %f13, %f12, %f11;
st.global.f32 [%rd3], %f14;
ld.global.f32 %f15, [%rd12+24576];
ld.global.f32 %f16, [%rd10+24576];
fma.rn.f32 %f17, %f16, %f15, %f14;
st.global.f32 [%rd3], %f17;
ld.global.f32 %f18, [%rd12+32768];
ld.global.f32 %f19, [%rd10+32768];
fma.rn.f32 %f20, %f19, %f18, %f17;
st.global.f32 [%rd3], %f20;
ld.global.f32 %f21, [%rd12+40960];
ld.global.f32 %f22, [%rd10+40960];
fma.rn.f32 %f23, %f22, %f21, %f20;
st.global.f32 [%rd3], %f23;
ld.global.f32 %f24, [%rd12+49152];
ld.global.f32 %f25, [%rd10+49152];
fma.rn.f32 %f26, %f25, %f24, %f23;
st.global.f32 [%rd3], %f26;
ld.global.f32 %f27, [%rd12+57344];
ld.global.f32 %f28, [%rd10+57344];
fma.rn.f32 %f69, %f28, %f27, %f26;
st.global.f32 [%rd3], %f69;
add.s32 %r26, %r26, 16384;
add.s32 %r25, %r25, 16384;
add.s32 %r27, %r27, 8;
setp.ne.s32	%p4, %r27, 0;
@%p4 bra BB2_2;

mad.lo.s32 %r28, %r1, %r2, %r3;
mov.u32 %r30, -2048;
bra.uni BB2_4;

BB2_5:
ld.global.f32 %f69, [%rd3];
add.s32 %r29, %r29, 16384;
add.s32 %r28, %r28, 16384;

BB2_4:
mul.wide.s32 %rd13, %r29, 4;
add.s64 %rd14, %rd2, %rd13;
ld.global.f32 %f29, [%rd14];
mul.f32 %f30, %f29, %f69;
mul.wide.s32 %rd15, %r28, 4;
add.s64 %rd16, %rd1, %rd15;
ld.global.f32 %f31, [%rd16];
sub.f32 %f32, %f31, %f30;
st.global.f32 [%rd16], %f32;
ld.global.f32 %f33, [%rd3];
ld.global.f32 %f34, [%rd14+8192];
mul.f32 %f35, %f34, %f33;
ld.global.f32 %f36, [%rd16+8192];
sub.f32 %f37, %f36, %f35;
st.global.f32 [%rd16+8192], %f37;
ld.global.f32 %f38, [%rd3];
ld.global.f32 %f39, [%rd14+16384];
mul.f32 %f40, %f39, %f38;
ld.global.f32 %f41, [%rd16+16384];
sub.f32 %f42, %f41, %f40;
st.global.f32 [%rd16+16384], %f42;
ld.global.f32 %f43, [%rd3];
ld.global.f32 %f44, [%rd14+24576];
mul.f32 %f45, %f44, %f43;
ld.global.f32 %f46, [%rd16+24576];
sub.f32 %f47, %f46, %f45;
st.global.f32 [%rd16+24576], %f47;
ld.global.f32 %f48, [%rd3];
ld.global.f32 %f49, [%rd14+32768];
mul.f32 %f50, %f49, %f48;
ld.global.f32 %f51, [%rd16+32768];
sub.f32 %f52, %f51, %f50;
st.global.f32 [%rd16+32768], %f52;
ld.global.f32 %f53, [%rd3];
ld.global.f32 %f54, [%rd14+40960];
mul.f32 %f55, %f54, %f53;
ld.global.f32 %f56, [%rd16+40960];
sub.f32 %f57, %f56, %f55;
st.global.f32 [%rd16+40960], %f57;
ld.global.f32 %f58, [%rd3];
ld.global.f32 %f59, [%rd14+49152];
mul.f32 %f60, %f59, %f58;
ld.global.f32 %f61, [%rd16+49152];
sub.f32 %f62, %f61, %f60;
st.global.f32 [%rd16+49152], %f62;
ld.global.f32 %f63, [%rd3];
ld.global.f32 %f64, [%rd14+57344];
mul.f32 %f65, %f64, %f63;
ld.global.f32 %f66, [%rd16+57344];
sub.f32 %f67, %f66, %f65;
st.global.f32 [%rd16+57344], %f67;
add.s32 %r30, %r30, 8;
setp.eq.s32	%p5, %r30, 0;
@%p5 bra BB2_6;
bra.uni BB2_5;

BB2_6:
ret;
}




// ===== COMPILED SASS (sm_100) =====

	.target	sm_100

	.elftype	@"ET_EXEC"


//--------------------- .note.nv.tkinfo           --------------------------
	.section	.note.nv.tkinfo,"",@"SHT_NOTE"
	.sectionflags	@"SHF_NOTE_NV_TKINFO"
	.tkinfo
        /*0018*/ 	.word	0x00000002
        /*0030*/ 	.string	""
        /*0030*/ 	.string	"ptxas"
        /*0030*/ 	.string	"Cuda compilation tools, release 13.0, V13.0.88"
        /*0030*/ 	.string	"Build cuda_13.0.r13.0/compiler.36424714_0"
        /*0030*/ 	.string	"-arch sm_100 "



//--------------------- .note.nv.cuinfo           --------------------------
	.section	.note.nv.cuinfo,"",@"SHT_NOTE"
	.sectionflags	@"SHF_NOTE_NV_CUINFO"
        /*0018*/ 	.short	0x0002
        /*001a*/ 	.short	0x0034
        /*001c*/ 	.short	0x0082
	.zero		2


//--------------------- .nv.info                  --------------------------
	.section	.nv.info,"",@"SHT_CUDA_INFO"
	.align	4


	//----- nvinfo : EIATTR_REGCOUNT
	.align		4
        /*0000*/ 	.byte	0x04, 0x2f
        /*0002*/ 	.short	(.L_1 - .L_0)
	.align		4
.L_0:
        /*0004*/ 	.word	index@(_Z19gramschmidt_kernel1PfS_S_i)
        /*0008*/ 	.word	0x00000020


	//----- nvinfo : EIATTR_FRAME_SIZE
	.align		4
.L_1:
        /*000c*/ 	.byte	0x04, 0x11
        /*000e*/ 	.short	(.L_3 - .L_2)
	.align		4
.L_2:
        /*0010*/ 	.word	index@($__internal_1_$__cuda_sm20_sqrt_rn_f32_slowpath)
        /*0014*/ 	.word	0x00000000


	//----- nvinfo : EIATTR_FRAME_SIZE
	.align		4
.L_3:
        /*0018*/ 	.byte	0x04, 0x11
        /*001a*/ 	.short	(.L_5 - .L_4)
	.align		4
.L_4:
        /*001c*/ 	.word	index@(_Z19gramschmidt_kernel1PfS_S_i)
        /*0020*/ 	.word	0x00000000


	//----- nvinfo : EIATTR_REGCOUNT
	.align		4
.L_5:
        /*0024*/ 	.byte	0x04, 0x2f
        /*0026*/ 	.short	(.L_7 - .L_6)
	.align		4
.L_6:
        /*0028*/ 	.word	index@(_Z19gramschmidt_kernel2PfS_S_i)
        /*002c*/ 	.word	0x00000010


	//----- nvinfo : EIATTR_FRAME_SIZE
	.align		4
.L_7:
        /*0030*/ 	.byte	0x04, 0x11
        /*0032*/ 	.short	(.L_9 - .L_8)
	.align		4
.L_8:
        /*0034*/ 	.word	index@($__internal_0_$__cuda_sm3x_div_rn_noftz_f32_slowpath)
        /*0038*/ 	.word	0x00000000


	//----- nvinfo : EIATTR_FRAME_SIZE
	.align		4
.L_9:
        /*003c*/ 	.byte	0x04, 0x11
        /*003e*/ 	.short	(.L_11 - .L_10)
	.align		4
.L_10:
        /*0040*/ 	.word	index@(_Z19gramschmidt_kernel2PfS_S_i)
        /*0044*/ 	.word	0x00000000


	//----- nvinfo : EIATTR_REGCOUNT
	.align		4
.L_11:
        /*0048*/ 	.byte	0x04, 0x2f
        /*004a*/ 	.short	(.L_13 - .L_12)
	.align		4
.L_12:
        /*004c*/ 	.word	index@(_Z19gramschmidt_kernel3PfS_S_i)
        /*0050*/ 	.word	0x00000020


	//----- nvinfo : EIATTR_FRAME_SIZE
	.align		4
.L_13:
        /*0054*/ 	.byte	0x04, 0x11
        /*0056*/ 	.short	(.L_15 - .L_14)
	.align		4
.L_14:
        /*0058*/ 	.word	index@(_Z19gramschmidt_kernel3PfS_S_i)
        /*005c*/ 	.word	0x00000000


	//----- nvinfo : EIATTR_MIN_STACK_SIZE
	.align		4
.L_15:
        /*0060*/ 	.byte	0x04, 0x12
        /*0062*/ 	.short	(.L_17 - .L_16)
	.align		4
.L_16:
        /*0064*/ 	.word	index@(_Z19gramschmidt_kernel3PfS_S_i)
        /*0068*/ 	.word	0x00000000


	//----- nvinfo : EIATTR_MIN_STACK_SIZE
	.align		4
.L_17:
        /*006c*/ 	.byte	0x04, 0x12
        /*006e*/ 	.short	(.L_19 - .L_18)
	.align		4
.L_18:
        /*0070*/ 	.word	index@(_Z19gramschmidt_kernel2PfS_S_i)
        /*0074*/ 	.word	0x00000000


	//----- nvinfo : EIATTR_MIN_STACK_SIZE
	.align		4
.L_19:
        /*0078*/ 	.byte	0x04, 0x12
        /*007a*/ 	.short	(.L_21 - .L_20)
	.align		4
.L_20:
        /*007c*/ 	.word	index@(_Z19gramschmidt_kernel1PfS_S_i)
        /*0080*/ 	.word	0x00000000
.L_21:


//--------------------- .nv.compat                --------------------------
	.section	.nv.compat,"",@"SHT_CUDA_COMPAT_INFO"
	.align	4
        /*0000*/ 	.byte	0x02, 0x09, 0x00, 0x00, 0x02, 0x02, 0x01, 0x00, 0x02, 0x05, 0x05, 0x00, 0x03, 0x07, 0x01, 0x01
        /*0010*/ 	.byte	0x02, 0x03, 0x00, 0x00, 0x02, 0x06, 0x01, 0x00, 0x04, 0x0b, 0x08, 0x00, 0x01, 0x00, 0x00, 0x00
        /*0020*/ 	.byte	0x00, 0x00, 0x00, 0x00


//--------------------- .nv.info._Z19gramschmidt_kernel3PfS_S_i --------------------------
	.section	.nv.info._Z19gramschmidt_kernel3PfS_S_i,"",@"SHT_CUDA_INFO"
	.sectionflags	@""
	.align	4


	//----- nvinfo : EIATTR_CUDA_API_VERSION
	.align		4
        /*0000*/ 	.byte	0x04, 0x37
        /*0002*/ 	.short	(.L_23 - .L_22)
.L_22:
        /*0004*/ 	.word	0x00000082


	//----- nvinfo : EIATTR_KPARAM_INFO
	.align		4
.L_23:
        /*0008*/ 	.byte	0x04, 0x17
        /*000a*/ 	.short	(.L_25 - .L_24)
.L_24:
        /*000c*/ 	.word	0x00000000
        /*0010*/ 	.short	0x0003
        /*0012*/ 	.short	0x0018
        /*0014*/ 	.byte	0x00, 0xf0, 0x11, 0x00


	//----- nvinfo : EIATTR_KPARAM_INFO
	.align		4
.L_25:
        /*0018*/ 	.byte	0x04, 0x17
        /*001a*/ 	.short	(.L_27 - .L_26)
.L_26:
        /*001c*/ 	.word	0x00000000
        /*0020*/ 	.short	0x0002
        /*0022*/ 	.short	0x0010
        /*0024*/ 	.byte	0x00, 0xf0, 0x21, 0x00


	//----- nvinfo : EIATTR_KPARAM_INFO
	.align		4
.L_27:
        /*0028*/ 	.byte	0x04, 0x17
        /*002a*/ 	.short	(.L_29 - .L_28)
.L_28:
        /*002c*/ 	.word	0x00000000
        /*0030*/ 	.short	0x0001
        /*0032*/ 	.short	0x0008
        /*0034*/ 	.byte	0x00, 0xf0, 0x21, 0x00


	//----- nvinfo : EIATTR_KPARAM_INFO
	.align		4
.L_29:
        /*0038*/ 	.byte	0x04, 0x17
        /*003a*/ 	.short	(.L_31 - .L_30)
.L_30:
        /*003c*/ 	.word	0x00000000
        /*0040*/ 	.short	0x0000
        /*0042*/ 	.short	0x0000
        /*0044*/ 	.byte	0x00, 0xf0, 0x21, 0x00


	//----- nvinfo : EIATTR_SPARSE_MMA_MASK
	.align		4
.L_31:
        /*0048*/ 	.byte	0x03, 0x50
        /*004a*/ 	.short	0x0000


	//----- nvinfo : EIATTR_MAXREG_COUNT
	.align		4
        /*004c*/ 	.byte	0x03, 0x1b
        /*004e*/ 	.short	0x00ff


	//----- nvinfo : EIATTR_MERCURY_ISA_VERSION
	.align		4
        /*0050*/ 	.byte	0x03, 0x5f
        /*0052*/ 	.short	0x0101


	//----- nvinfo : EIATTR_VRC_CTA_INIT_COUNT
	.align		4
        /*0054*/ 	.byte	0x02, 0x4a
	.zero		1
	.zero		1


	//----- nvinfo : EIATTR_EXIT_INSTR_OFFSETS
	.align		4
        /*0058*/ 	.byte	0x04, 0x1c
        /*005a*/ 	.short	(.L_33 - .L_32)


	//   ....[0]....
.L_32:
        /*005c*/ 	.word	0x00000080


	//   ....[1]....
        /*0060*/ 	.word	0x00001440


	//----- nvinfo : EIATTR_CBANK_PARAM_SIZE
	.align		4
.L_33:
        /*0064*/ 	.byte	0x03, 0x19
        /*0066*/ 	.short	0x001c


	//----- nvinfo : EIATTR_PARAM_CBANK
	.align		4
        /*0068*/ 	.byte	0x04, 0x0a
        /*006a*/ 	.short	(.L_35 - .L_34)
	.align		4
.L_34:
        /*006c*/ 	.word	index@(.nv.constant0._Z19gramschmidt_kernel3PfS_S_i)
        /*0070*/ 	.short	0x0380
        /*0072*/ 	.short	0x001c


	//----- nvinfo : EIATTR_SW_WAR
	.align		4
.L_35:
        /*0074*/ 	.byte	0x04, 0x36
        /*0076*/ 	.short	(.L_37 - .L_36)
.L_36:
        /*0078*/ 	.word	0x00000008
.L_37:


//--------------------- .nv.info._Z19gramschmidt_kernel2PfS_S_i --------------------------
	.section	.nv.info._Z19gramschmidt_kernel2PfS_S_i,"",@"SHT_CUDA_INFO"
	.sectionflags	@""
	.align	4


	//----- nvinfo : EIATTR_CUDA_API_VERSION
	.align		4
        /*0000*/ 	.byte	0x04, 0x37
        /*0002*/ 	.short	(.L_39 - .L_38)
.L_38:
        /*0004*/ 	.word	0x00000082


	//----- nvinfo : EIATTR_KPARAM_INFO
	.align		4
.L_39:
        /*0008*/ 	.byte	0x04, 0x17
        /*000a*/ 	.short	(.L_41 - .L_40)
.L_40:
        /*000c*/ 	.word	0x00000000
        /*0010*/ 	.short	0x0003
        /*0012*/ 	.short	0x0018
        /*0014*/ 	.byte	0x00, 0xf0, 0x11, 0x00


	//----- nvinfo : EIATTR_KPARAM_INFO
	.align		4
.L_41:
        /*0018*/ 	.byte	0x04, 0x17
        /*001a*/ 	.short	(.L_43 - .L_42)
.L_42:
        /*001c*/ 	.word	0x00000000
        /*0020*/ 	.short	0x0002
        /*0022*/ 	.short	0x0010
        /*0024*/ 	.byte	0x00, 0xf0, 0x21, 0x00


	//----- nvinfo : EIATTR_KPARAM_INFO
	.align		4
.L_43:
        /*0028*/ 	.byte	0x04, 0x17
        /*002a*/ 	.short	(.L_45 - .L_44)
.L_44:
        /*002c*/ 	.word	0x00000000
        /*0030*/ 	.short	0x0001
        /*0032*/ 	.short	0x0008
        /*0034*/ 	.byte	0x00, 0xf0, 0x21, 0x00


	//----- nvinfo : EIATTR_KPARAM_INFO
	.align		4
.L_45:
        /*0038*/ 	.byte	0x04, 0x17
        /*003a*/ 	.short	(.L_47 - .L_46)
.L_46:
        /*003c*/ 	.word	0x00000000
        /*0040*/ 	.short	0x0000
        /*0042*/ 	.short	0x0000
        /*0044*/ 	.byte	0x00, 0xf0, 0x21, 0x00


	//----- nvinfo : EIATTR_SPARSE_MMA_MASK
	.align		4
.L_47:
        /*0048*/ 	.byte	0x03, 0x50
        /*004a*/ 	.short	0x0000


	//----- nvinfo : EIATTR_MAXREG_COUNT
	.align		4
        /*004c*/ 	.byte	0x03, 0x1b
        /*004e*/ 	.short	0x00ff


	//----- nvinfo : EIATTR_MERCURY_ISA_VERSION
	.align		4
        /*0050*/ 	.byte	0x03, 0x5f
        /*0052*/ 	.short	0x0101


	//----- nvinfo : EIATTR_VRC_CTA_INIT_COUNT
	.align		4
        /*0054*/ 	.byte	0x02, 0x4a
	.zero		1
	.zero		1


	//----- nvinfo : EIATTR_EXIT_INSTR_OFFSETS
	.align		4
        /*0058*/ 	.byte	0x04, 0x1c
        /*005a*/ 	.short	(.L_49 - .L_48)


	//   ....[0]....
.L_48:
        /*005c*/ 	.word	0x00000060


	//   ....[1]....
        /*0060*/ 	.word	0x00000210


	//----- nvinfo : EIATTR_CRS_STACK_SIZE
	.align		4
.L_49:
        /*0064*/ 	.byte	0x04, 0x1e
        /*0066*/ 	.short	(.L_51 - .L_50)
.L_50:
        /*0068*/ 	.word	0x00000000


	//----- nvinfo : EIATTR_CBANK_PARAM_SIZE
	.align		4
.L_51:
        /*006c*/ 	.byte	0x03, 0x19
        /*006e*/ 	.short	0x001c


	//----- nvinfo : EIATTR_PARAM_CBANK
	.align		4
        /*0070*/ 	.byte	0x04, 0x0a
        /*0072*/ 	.short	(.L_53 - .L_52)
	.align		4
.L_52:
        /*0074*/ 	.word	index@(.nv.constant0._Z19gramschmidt_kernel2PfS_S_i)
        /*0078*/ 	.short	0x0380
        /*007a*/ 	.short	0x001c


	//----- nvinfo : EIATTR_SW_WAR
	.align		4
.L_53:
        /*007c*/ 	.byte	0x04, 0x36
        /*007e*/ 	.short	(.L_55 - .L_54)
.L_54:
        /*0080*/ 	.word	0x00000008
.L_55:


//--------------------- .nv.info._Z19gramschmidt_kernel1PfS_S_i --------------------------
	.section	.nv.info._Z19gramschmidt_kernel1PfS_S_i,"",@"SHT_CUDA_INFO"
	.sectionflags	@""
	.align	4


	//----- nvinfo : EIATTR_CUDA_API_VERSION
	.align		4
        /*0000*/ 	.byte	0x04, 0x37
        /*0002*/ 	.short	(.L_57 - .L_56)
.L_56:
        /*0004*/ 	.word	0x00000082


	//----- nvinfo : EIATTR_KPARAM_INFO
	.align		4
.L_57:
        /*0008*/ 	.byte	0x04, 0x17
        /*000a*/ 	.short	(.L_59 - .L_58)
.L_58:
        /*000c*/ 	.word	0x00000000
        /*0010*/ 	.short	0x0003
        /*0012*/ 	.short	0x0018
        /*0014*/ 	.byte	0x00, 0xf0, 0x11, 0x00


	//----- nvinfo : EIATTR_KPARAM_INFO
	.align		4
.L_59:
        /*0018*/ 	.byte	0x04, 0x17
        /*001a*/ 	.short	(.L_61 - .L_60)
.L_60:
        /*001c*/ 	.word	0x00000000
        /*0020*/ 	.short	0x0002
        /*0022*/ 	.short	0x0010
        /*0024*/ 	.byte	0x00, 0xf0, 0x21, 0x00


	//----- nvinfo : EIATTR_KPARAM_INFO
	.align		4
.L_61:
        /*0028*/ 	.byte	0x04, 0x17
        /*002a*/ 	.short	(.L_63 - .L_62)
.L_62:
        /*002c*/ 	.word	0x00000000
        /*0030*/ 	.short	0x0001
        /*0032*/ 	.short	0x0008
        /*0034*/ 	.byte	0x00, 0xf0, 0x21, 0x00


	//----- nvinfo : EIATTR_KPARAM_INFO
	.align		4
.L_63:
        /*0038*/ 	.byte	0x04, 0x17
        /*003a*/ 	.short	(.L_65 - .L_64)
.L_64:
        /*003c*/ 	.word	0x00000000
        /*0040*/ 	.short	0x0000
        /*0042*/ 	.short	0x0000
        /*0044*/ 	.byte	0x00, 0xf0, 0x21, 0x00


	//----- nvinfo : EIATTR_SPARSE_MMA_MASK
	.align		4
.L_65:
        /*0048*/ 	.byte	0x03, 0x50
        /*004a*/ 	.short	0x0000


	//----- nvinfo : EIATTR_MAXREG_COUNT
	.align		4
        /*004c*/ 	.byte	0x03, 0x1b
        /*004e*/ 	.short	0x00ff


	//----- nvinfo : EIATTR_MERCURY_ISA_VERSION
	.align		4
        /*0050*/ 	.byte	0x03, 0x5f
        /*0052*/ 	.short	0x0101


	//----- nvinfo : EIATTR_VRC_CTA_INIT_COUNT
	.align		4
        /*0054*/ 	.byte	0x02, 0x4a
	.zero		1
	.zero		1


	//----- nvinfo : EIATTR_EXIT_INSTR_OFFSETS
	.align		4
        /*0058*/ 	.byte	0x04, 0x1c
        /*005a*/ 	.short	(.L_67 - .L_66)


	//   ....[0]....
.L_66:
        /*005c*/ 	.word	0x00000080


	//   ....[1]....
        /*0060*/ 	.word	0x00000440


	//----- nvinfo : EIATTR_CRS_STACK_SIZE
	.align		4
.L_67:
        /*0064*/ 	.byte	0x04, 0x1e
        /*0066*/ 	.short	(.L_69 - .L_68)
.L_68:
        /*0068*/ 	.word	0x00000000


	//----- nvinfo : EIATTR_CBANK_PARAM_SIZE
	.align		4
.L_69:
        /*006c*/ 	.byte	0x03, 0x19
        /*006e*/ 	.short	0x001c


	//----- nvinfo : EIATTR_PARAM_CBANK
	.align		4
        /*0070*/ 	.byte	0x04, 0x0a
        /*0072*/ 	.short	(.L_71 - .L_70)
	.align		4
.L_70:
        /*0074*/ 	.word	index@(.nv.constant0._Z19gramschmidt_kernel1PfS_S_i)
        /*0078*/ 	.short	0x0380
        /*007a*/ 	.short	0x001c


	//----- nvinfo : EIATTR_SW_WAR
	.align		4
.L_71:
        /*007c*/ 	.byte	0x04, 0x36
        /*007e*/ 	.short	(.L_73 - .L_72)
.L_72:
        /*0080*/ 	.word	0x00000008
.L_73:


//--------------------- .nv.callgraph             --------------------------
	.section	.nv.callgraph,"",@"SHT_CUDA_CALLGRAPH"
	.align	4
	.sectionentsize	8
	.align		4
        /*0000*/ 	.word	0x00000000
	.align		4
        /*0004*/ 	.word	0xffffffff
	.align		4
        /*0008*/ 	.word	0x00000000
	.align		4
        /*000c*/ 	.word	0xfffffffe
	.align		4
        /*0010*/ 	.word	0x00000000
	.align		4
        /*0014*/ 	.word	0xfffffffd
	.align		4
        /*0018*/ 	.word	0x00000000
	.align		4
        /*001c*/ 	.word	0xfffffffc


//--------------------- .text._Z19gramschmidt_kernel3PfS_S_i --------------------------
	.section	.text._Z19gramschmidt_kernel3PfS_S_i,"ax",@progbits
	.align	128
        .global         _Z19gramschmidt_kernel3PfS_S_i
        .type           _Z19gramschmidt_kernel3PfS_S_i,@function
        .size           _Z19gramschmidt_kernel3PfS_S_i,(.L_x_24 - _Z19gramschmidt_kernel3PfS_S_i)
        .other          _Z19gramschmidt_kernel3PfS_S_i,@"STO_CUDA_ENTRY STV_DEFAULT"
_Z19gramschmidt_kernel3PfS_S_i:
.text._Z19gramschmidt_kernel3PfS_S_i:
[----:B------:R-:W-:Y:S01]  /*0000*/  LDC R1, c[0x0][0x37c] ;  /* 0x0000df00ff017b82 */ /* 0x000fe20000000800 */
[----:B------:R-:W0:Y:S01]  /*0010*/  S2R R15, SR_CTAID.X ;  /* 0x00000000000f7919 */ /* 0x000e220000002500 */
[----:B------:R-:W0:Y:S06]  /*0020*/  LDCU UR4, c[0x0][0x360] ;  /* 0x00006c00ff0477ac */ /* 0x000e2c0008000800 */
[----:B------:R-:W1:Y:S01]  /*0030*/  LDC R12, c[0x0][0x398] ;  /* 0x0000e600ff0c7b82 */ /* 0x000e620000000800 */
[----:B------:R-:W0:Y:S02]  /*0040*/  S2R R0, SR_TID.X ;  /* 0x0000000000007919 */ /* 0x000e240000002100 */
[----:B0-----:R-:W-:-:S05]  /*0050*/  IMAD R15, R15, UR4, R0 ;  /* 0x000000040f0f7c24 */ /* 0x001fca000f8e0200 */
[----:B------:R-:W-:-:S04]  /*0060*/  ISETP.GE.AND P0, PT, R15, 0x800, PT ;  /* 0x000008000f00780c */ /* 0x000fc80003f06270 */
[----:B-1----:R-:W-:-:S13]  /*0070*/  ISETP.GT.AND P0, PT, R15, R12, !P0 ;  /* 0x0000000c0f00720c */ /* 0x002fda0004704270 */
[----:B------:R-:W-:Y:S05]  /*0080*/  @!P0 EXIT ;  /* 0x000000000000894d */ /* 0x000fea0003800000 */
[----:B------:R-:W0:Y:S01]  /*0090*/  LDC.64 R2, c[0x0][0x388] ;  /* 0x0000e200ff027b82 */ /* 0x000e220000000a00 */
[----:B------:R-:W1:Y:S01]  /*00a0*/  LDCU.64 UR6, c[0x0][0x358] ;  /* 0x00006b00ff0677ac */ /* 0x000e620008000a00 */
[----:B------:R-:W-:-:S06]  /*00b0*/  LEA R9, R12, R15, 0xb ;  /* 0x0000000f0c097211 */ /* 0x000fcc00078e58ff */
[----:B------:R-:W2:Y:S08]  /*00c0*/  LDC.64 R6, c[0x0][0x380] ;  /* 0x0000e000ff067b82 */ /* 0x000eb00000000a00 */
[----:B------:R-:W3:Y:S01]  /*00d0*/  LDC.64 R4, c[0x0][0x390] ;  /* 0x0000e400ff047b82 */ /* 0x000ee20000000a00 */
[----:B0-----:R-:W-:-:S05]  /*00e0*/  IMAD.WIDE R2, R9, 0x4, R2 ;  /* 0x0000000409027825 */ /* 0x001fca00078e0202 */
[----:B-1----:R-:W-:Y:S01]  /*00f0*/  STG.E desc[UR6][R2.64], RZ ;  /* 0x000000ff02007986 */ /* 0x002fe2000c101906 */
[----:B--2---:R-:W-:-:S05]  /*0100*/  IMAD.WIDE R8, R15, 0x4, R6 ;  /* 0x000000040f087825 */ /* 0x004fca00078e0206 */
[----:B------:R-:W2:Y:S01]  /*0110*/  LDG.E R0, desc[UR6][R8.64] ;  /* 0x0000000608007981 */ /* 0x000ea2000c1e1900 */
[----:B---3--:R-:W-:-:S05]  /*0120*/  IMAD.WIDE R10, R12, 0x4, R4 ;  /* 0x000000040c0a7825 */ /* 0x008fca00078e0204 */
[----:B------:R-:W2:Y:S02]  /*0130*/  LDG.E R13, desc[UR6][R10.64] ;  /* 0x000000060a0d7981 */ /* 0x000ea4000c1e1900 */
[----:B--2---:R-:W-:-:S05]  /*0140*/  FFMA R13, R0, R13, RZ ;  /* 0x0000000d000d7223 */ /* 0x004fca00000000ff */
[----:B------:R0:W-:Y:S04]  /*0150*/  STG.E desc[UR6][R2.64], R13 ;  /* 0x0000000d02007986 */ /* 0x0001e8000c101906 */
[----:B------:R-:W2:Y:S04]  /*0160*/  LDG.E R0, desc[UR6][R8.64+0x2000] ;  /* 0x0020000608007981 */ /* 0x000ea8000c1e1900 */
[----:B------:R-:W2:Y:S02]  /*0170*/  LDG.E R14, desc[UR6][R10.64+0x2000] ;  /* 0x002000060a0e7981 */ /* 0x000ea4000c1e1900 */
[----:B--2---:R-:W-:-:S05]  /*0180*/  FFMA R17, R0, R14, R13 ;  /* 0x0000000e00117223 */ /* 0x004fca000000000d */
[----:B------:R1:W-:Y:S04]  /*0190*/  STG.E desc[UR6][R2.64], R17 ;  /* 0x0000001102007986 */ /* 0x0003e8000c101906 */
[----:B------:R-:W2:Y:S04]  /*01a0*/  LDG.E R0, desc[UR6][R8.64+0x4000] ;  /* 0x0040000608007981 */ /* 0x000ea8000c1e1900 */
[----:B------:R-:W2:Y:S02]  /*01b0*/  LDG.E R14, desc[UR6][R10.64+0x4000] ;  /* 0x004000060a0e7981 */ /* 0x000ea4000c1e1900 */
[----:B--2---:R-:W-:-:S05]  /*01c0*/  FFMA R19, R0, R14, R17 ;  /* 0x0000000e00137223 */ /* 0x004fca0000000011 */
[----:B------:R2:W-:Y:S04]  /*01d0*/  STG.E desc[UR6][R2.64], R19 ;  /* 0x0000001302007986 */ /* 0x0005e8000c101906 */
[----:B------:R-:W0:Y:S04]  /*01e0*/  LDG.E R0, desc[UR6][R8.64+0x6000] ;  /* 0x0060000608007981 */ /* 0x000e28000c1e1900 */
[----:B------:R-:W0:Y:S02]  /*01f0*/  LDG.E R14, desc[UR6][R10.64+0x6000] ;  /* 0x006000060a0e7981 */ /* 0x000e24000c1e1900 */
[----:B0-----:R-:W-:-:S05]  /*0200*/  FFMA R13, R0, R14, R19 ;  /* 0x0000000e000d7223 */ /* 0x001fca0000000013 */
[----:B------:R0:W-:Y:S04]  /*0210*/  STG.E desc[UR6][R2.64], R13 ;  /* 0x0000000d02007986 */ /* 0x0001e8000c101906 */
[----:B------:R-:W1:Y:S04]  /*0220*/  LDG.E R0, desc[UR6][R8.64+0x8000] ;  /* 0x0080000608007981 */ /* 0x000e68000c1e1900 */
[----:B------:R-:W1:Y:S02]  /*0230*/  LDG.E R14, desc[UR6][R10.64+0x8000] ;  /* 0x008000060a0e7981 */ /* 0x000e64000c1e1900 */
[----:B-1----:R-:W-:-:S05]  /*0240*/  FFMA R17, R0, R14, R13 ;  /* 0x0000000e00117223 */ /* 0x002fca000000000d */
[----:B------:R1:W-:Y:S04]  /*0250*/  STG.E desc[UR6][R2.64], R17 ;  /* 0x0000001102007986 */ /* 0x0003e8000c101906 */
[----:B------:R-:W2:Y:S04]  /*0260*/  LDG.E R0, desc[UR6][R8.64+0xa000] ;  /* 0x00a0000608007981 */ /* 0x000ea8000c1e1900 */
[----:B------:R-:W2:Y:S02]  /*0270*/  LDG.E R14, desc[UR6][R10.64+0xa000] ;  /* 0x00a000060a0e7981 */ /* 0x000ea4000c1e1900 */
[----:B--2---:R-:W-:-:S05]  /*0280*/  FFMA R19, R0, R14, R17 ;  /* 0x0000000e00137223 */ /* 0x004fca0000000011 */
[----:B------:R2:W-:Y:S04]  /*0290*/  STG.E desc[UR6][R2.64], R19 ;  /* 0x0000001302007986 */ /* 0x0005e8000c101906 */
[----:B------:R-:W3:Y:S04]  /*02a0*/  LDG.E R0, desc[UR6][R8.64+0xc000] ;  /* 0x00c0000608007981 */ /* 0x000ee8000c1e1900 */
[----:B------:R-:W3:Y:S02]  /*02b0*/  LDG.E R14, desc[UR6][R10.64+0xc000] ;  /* 0x00c000060a0e7981 */ /* 0x000ee4000c1e1900 */
[----:B---3--:R-:W-:-:S05]  /*02c0*/  FFMA R21, R0, R14, R19 ;  /* 0x0000000e00157223 */ /* 0x008fca0000000013 */
[----:B------:R3:W-:Y:S04]  /*02d0*/  STG.E desc[UR6][R2.64], R21 ;  /* 0x0000001502007986 */ /* 0x0007e8000c101906 */
[----:B------:R-:W4:Y:S04]  /*02e0*/  LDG.E R0, desc[UR6][R8.64+0xe000] ;  /* 0x00e0000608007981 */ /* 0x000f28000c1e1900 */
[----:B------:R-:W4:Y:S01]  /*02f0*/  LDG.E R25, desc[UR6][R10.64+0xe000] ;  /* 0x00e000060a197981 */ /* 0x000f22000c1e1900 */
[----:B0-----:R-:W0:Y:S01]  /*0300*/  LDC R13, c[0x0][0x398] ;  /* 0x0000e600ff0d7b82 */ /* 0x001e220000000800 */
[----:B-1----:R-:W-:-:S02]  /*0310*/  IADD3 R17, PT, PT, R12, 0x4000, RZ ;  /* 0x000040000c117810 */ /* 0x002fc40007ffe0ff */
[----:B--2---:R-:W-:Y:S01]  /*0320*/  IADD3 R19, PT, PT, R15, 0x4000, RZ ;  /* 0x000040000f137810 */ /* 0x004fe20007ffe0ff */
[----:B------:R-:W-:Y:S01]  /*0330*/  UMOV UR4, 0xfffff808 ;  /* 0xfffff80800047882 */ /* 0x000fe20000000000 */
[----:B----4-:R-:W-:-:S05]  /*0340*/  FFMA R25, R0, R25, R21 ;  /* 0x0000001900197223 */ /* 0x010fca0000000015 */
[----:B0-----:R3:W-:Y:S02]  /*0350*/  STG.E desc[UR6][R2.64], R25 ;  /* 0x0000001902007986 */ /* 0x0017e4000c101906 */
.L_x_0:
[----:B---3--:R-:W-:-:S04]  /*0360*/  IMAD.WIDE R20, R17, 0x4, R4 ;  /* 0x0000000411147825 */ /* 0x008fc800078e0204 */
[----:B------:R-:W-:Y:S01]  /*0370*/  IMAD.WIDE R22, R19, 0x4, R6 ;  /* 0x0000000413167825 */ /* 0x000fe200078e0206 */
[----:B--2---:R-:W2:Y:S04]  /*0380*/  LDG.E R12, desc[UR6][R20.64] ;  /* 0x00000006140c7981 */ /* 0x004ea8000c1e1900 */
[----:B------:R-:W2:Y:S02]  /*0390*/  LDG.E R0, desc[UR6][R22.64] ;  /* 0x0000000616007981 */ /* 0x000ea4000c1e1900 */
[----:B--2---:R-:W-:-:S05]  /*03a0*/  FFMA R25, R0, R12, R25 ;  /* 0x0000000c00197223 */ /* 0x004fca0000000019 */
        /* <DEDUP_REMOVED lines=25> */
[----:B0-----:R-:W4:Y:S04]  /*0540*/  LDG.E R25, desc[UR6][R22.64+0xe000] ;  /* 0x00e0000616197981 */ /* 0x001f28000c1e1900 */
[----:B------:R-:W4:Y:S01]  /*0550*/  LDG.E R12, desc[UR6][R20.64+0xe000] ;  /* 0x00e00006140c7981 */ /* 0x000f22000c1e1900 */
[----:B-1----:R-:W-:Y:S02]  /*0560*/  IADD3 R27, PT, PT, R17, 0x4000, RZ ;  /* 0x00004000111b7810 */ /* 0x002fe40007ffe0ff */
[----:B------:R-:W-:Y:S01]  /*0570*/  IADD3 R26, PT, PT, R19, 0x4000, RZ ;  /* 0x00004000131a7810 */ /* 0x000fe20007ffe0ff */
[----:B----4-:R-:W-:-:S02]  /*0580*/  FFMA R12, R25, R12, R0 ;  /* 0x0000000c190c7223 */ /* 0x010fc40000000000 */
[----:B------:R-:W-:-:S04]  /*0590*/  IMAD.WIDE R24, R27, 0x4, R4 ;  /* 0x000000041b187825 */ /* 0x000fc800078e0204 */
[----:B------:R-:W-:Y:S01]  /*05a0*/  IMAD.WIDE R26, R26, 0x4, R6 ;  /* 0x000000041a1a7825 */ /* 0x000fe200078e0206 */
[----:B------:R0:W-:Y:S04]  /*05b0*/  STG.E desc[UR6][R2.64], R12 ;  /* 0x0000000c02007986 */ /* 0x0001e8000c101906 */
[----:B------:R-:W4:Y:S04]  /*05c0*/  LDG.E R14, desc[UR6][R24.64] ;  /* 0x00000006180e7981 */ /* 0x000f28000c1e1900 */
[----:B--2---:R-:W4:Y:S02]  /*05d0*/  LDG.E R29, desc[UR6][R26.64] ;  /* 0x000000061a1d7981 */ /* 0x004f24000c1e1900 */
[----:B----4-:R-:W-:-:S05]  /*05e0*/  FFMA R29, R29, R14, R12 ;  /* 0x0000000e1d1d7223 */ /* 0x010fca000000000c */
[----:B------:R1:W-:Y:S04]  /*05f0*/  STG.E desc[UR6][R2.64], R29 ;  /* 0x0000001d02007986 */ /* 0x0003e8000c101906 */
[----:B---3--:R-:W2:Y:S04]  /*0600*/  LDG.E R0, desc[UR6][R26.64+0x2000] ;  /* 0x002000061a007981 */ /* 0x008ea8000c1e1900 */
[----:B------:R-:W2:Y:S02]  /*0610*/  LDG.E R14, desc[UR6][R24.64+0x2000] ;  /* 0x00200006180e7981 */ /* 0x000ea4000c1e1900 */
[----:B--2---:R-:W-:-:S05]  /*0620*/  FFMA R21, R0, R14, R29 ;  /* 0x0000000e00157223 */ /* 0x004fca000000001d */
[----:B------:R2:W-:Y:S04]  /*0630*/  STG.E desc[UR6][R2.64], R21 ;  /* 0x0000001502007986 */ /* 0x0005e8000c101906 */
[----:B------:R-:W3:Y:S04]  /*0640*/  LDG.E R0, desc[UR6][R26.64+0x4000] ;  /* 0x004000061a007981 */ /* 0x000ee8000c1e1900 */
[----:B------:R-:W3:Y:S02]  /*0650*/  LDG.E R14, desc[UR6][R24.64+0x4000] ;  /* 0x00400006180e7981 */ /* 0x000ee4000c1e1900 */
[----:B---3--:R-:W-:-:S05]  /*0660*/  FFMA R23, R0, R14, R21 ;  /* 0x0000000e00177223 */ /* 0x008fca0000000015 */
[----:B------:R3:W-:Y:S04]  /*0670*/  STG.E desc[UR6][R2.64], R23 ;  /* 0x0000001702007986 */ /* 0x0007e8000c101906 */
[----:B------:R-:W1:Y:S04]  /*0680*/  LDG.E R0, desc[UR6][R26.64+0x6000] ;  /* 0x006000061a007981 */ /* 0x000e68000c1e1900 */
[----:B0-----:R-:W1:Y:S02]  /*0690*/  LDG.E R12, desc[UR6][R24.64+0x6000] ;  /* 0x00600006180c7981 */ /* 0x001e64000c1e1900 */
        /* <DEDUP_REMOVED lines=10> */
[----:B------:R-:W0:Y:S04]  /*0740*/  LDG.E R0, desc[UR6][R26.64+0xc000] ;  /* 0x00c000061a007981 */ /* 0x000e28000c1e1900 */
[----:B------:R-:W0:Y:S02]  /*0750*/  LDG.E R12, desc[UR6][R24.64+0xc000] ;  /* 0x00c00006180c7981 */ /* 0x000e24000c1e1900 */
[----:B0-----:R-:W-:-:S05]  /*0760*/  FFMA R29, R0, R12, R23 ;  /* 0x0000000c001d7223 */ /* 0x001fca0000000017 */
[----:B------:R0:W-:Y:S04]  /*0770*/  STG.E desc[UR6][R2.64], R29 ;  /* 0x0000001d02007986 */ /* 0x0001e8000c101906 */
[----:B------:R-:W3:Y:S04]  /*0780*/  LDG.E R0, desc[UR6][R26.64+0xe000] ;  /* 0x00e000061a007981 */ /* 0x000ee8000c1e1900 */
[----:B------:R-:W3:Y:S01]  /*0790*/  LDG.E R12, desc[UR6][R24.64+0xe000] ;  /* 0x00e00006180c7981 */ /* 0x000ee2000c1e1900 */
[----:B-1----:R-:W-:Y:S02]  /*07a0*/  IADD3 R21, PT, PT, R17, 0x8000, RZ ;  /* 0x0000800011157810 */ /* 0x002fe40007ffe0ff */
[----:B------:R-:W-:-:S03]  /*07b0*/  IADD3 R22, PT, PT, R19, 0x8000, RZ ;  /* 0x0000800013167810 */ /* 0x000fc60007ffe0ff */
[----:B------:R-:W-:-:S04]  /*07c0*/  IMAD.WIDE R20, R21, 0x4, R4 ;  /* 0x0000000415147825 */ /* 0x000fc800078e0204 */
[----:B--2---:R-:W-:-:S04]  /*07d0*/  IMAD.WIDE R22, R22, 0x4, R6 ;  /* 0x0000000416167825 */ /* 0x004fc800078e0206 */
[----:B---3--:R-:W-:-:S05]  /*07e0*/  FFMA R0, R0, R12, R29 ;  /* 0x0000000c00007223 */ /* 0x008fca000000001d */
[----:B------:R1:W-:Y:S04]  /*07f0*/  STG.E desc[UR6][R2.64], R0 ;  /* 0x0000000002007986 */ /* 0x0003e8000c101906 */
[----:B------:R-:W0:Y:S04]  /*0800*/  LDG.E R14, desc[UR6][R20.64] ;  /* 0x00000006140e7981 */ /* 0x000e28000c1e1900 */
[----:B------:R-:W0:Y:S02]  /*0810*/  LDG.E R12, desc[UR6][R22.64] ;  /* 0x00000006160c7981 */ /* 0x000e24000c1e1900 */
[----:B0-----:R-:W-:-:S05]  /*0820*/  FFMA R29, R12, R14, R0 ;  /* 0x0000000e0c1d7223 */ /* 0x001fca0000000000 */
        /* <DEDUP_REMOVED lines=9> */
[----:B-1----:R-:W0:Y:S04]  /*08c0*/  LDG.E R0, desc[UR6][R22.64+0x6000] ;  /* 0x0060000616007981 */ /* 0x002e28000c1e1900 */
        /* <DEDUP_REMOVED lines=54> */
[----:B------:R-:W-:-:S03]  /*0c30*/  IADD3 R22, PT, PT, R19, 0x10000, RZ ;  /* 0x0001000013167810 */ /* 0x000fc60007ffe0ff */
[----:B------:R-:W-:-:S04]  /*0c40*/  IMAD.WIDE R20, R21, 0x4, R4 ;  /* 0x0000000415147825 */ /* 0x000fc800078e0204 */
[----:B--2---:R-:W-:-:S04]  /*0c50*/  IMAD.WIDE R22, R22, 0x4, R6 ;  /* 0x0000000416167825 */ /* 0x004fc800078e0206 */
[----:B----4-:R-:W-:-:S05]  /*0c60*/  FFMA R14, R29, R0, R12 ;  /* 0x000000001d0e7223 */ /* 0x010fca000000000c */
[----:B------:R-:W-:Y:S04]  /*0c70*/  STG.E desc[UR6][R2.64], R14 ;  /* 0x0000000e02007986 */ /* 0x000fe8000c101906 */
[----:B------:R-:W2:Y:S04]  /*0c80*/  LDG.E R29, desc[UR6][R20.64] ;  /* 0x00000006141d7981 */ /* 0x000ea8000c1e1900 */
[----:B------:R-:W2:Y:S02]  /*0c90*/  LDG.E R0, desc[UR6][R22.64] ;  /* 0x0000000616007981 */ /* 0x000ea4000c1e1900 */
[----:B--2---:R-:W-:-:S05]  /*0ca0*/  FFMA R29, R0, R29, R14 ;  /* 0x0000001d001d7223 */ /* 0x004fca000000000e */
[----:B------:R0:W-:Y:S04]  /*0cb0*/  STG.E desc[UR6][R2.64], R29 ;  /* 0x0000001d02007986 */ /* 0x0001e8000c101906 */
[----:B------:R-:W2:Y:S04]  /*0cc0*/  LDG.E R0, desc[UR6][R22.64+0x2000] ;  /* 0x0020000616007981 */ /* 0x000ea8000c1e1900 */
[----:B---3--:R-:W2:Y:S02]  /*0cd0*/  LDG.E R12, desc[UR6][R20.64+0x2000] ;  /* 0x00200006140c7981 */ /* 0x008ea4000c1e1900 */
        /* <DEDUP_REMOVED lines=23> */
[----:B------:R-:W1:Y:S01]  /*0e50*/  LDG.E R12, desc[UR6][R20.64+0xe000] ;  /* 0x00e00006140c7981 */ /* 0x000e62000c1e1900 */
[----:B------:R-:W-:Y:S01]  /*0e60*/  UIADD3 UR4, UPT, UPT, UR4, 0x28, URZ ;  /* 0x0000002804047890 */ /* 0x000fe2000fffe0ff */
[----:B------:R-:W-:-:S02]  /*0e70*/  IADD3 R17, PT, PT, R17, 0x14000, RZ ;  /* 0x0001400011117810 */ /* 0x000fc40007ffe0ff */
[----:B------:R-:W-:Y:S01]  /*0e80*/  IADD3 R19, PT, PT, R19, 0x14000, RZ ;  /* 0x0001400013137810 */ /* 0x000fe20007ffe0ff */
[----:B------:R-:W-:Y:S01]  /*0e90*/  UISETP.NE.AND UP0, UPT, UR4, URZ, UPT ;  /* 0x000000ff0400728c */ /* 0x000fe2000bf05270 */
[----:B-1----:R-:W-:-:S05]  /*0ea0*/  FFMA R25, R0, R12, R29 ;  /* 0x0000000c00197223 */ /* 0x002fca000000001d */
[----:B------:R2:W-:Y:S03]  /*0eb0*/  STG.E desc[UR6][R2.64], R25 ;  /* 0x0000001902007986 */ /* 0x0005e6000c101906 */
[----:B------:R-:W-:Y:S05]  /*0ec0*/  BRA.U UP0, `(.L_x_0) ;  /* 0xfffffff500247547 */ /* 0x000fea000b83ffff */
[----:B------:R-:W2:Y:S04]  /*0ed0*/  LDG.E R0, desc[UR6][R10.64] ;  /* 0x000000060a007981 */ /* 0x000ea8000c1e1900 */
[----:B------:R-:W2:Y:S04]  /*0ee0*/  LDG.E R12, desc[UR6][R8.64] ;  /* 0x00000006080c7981 */ /* 0x000ea8000c1e1900 */
[----:B------:R-:W3:Y:S04]  /*0ef0*/  LDG.E R19, desc[UR6][R8.64+0x2000] ;  /* 0x0020000608137981 */ /* 0x000ee8000c1e1900 */
[----:B------:R-:W4:Y:S04]  /*0f00*/  LDG.E R21, desc[UR6][R8.64+0x4000] ;  /* 0x0040000608157981 */ /* 0x000f28000c1e1900 */
[----:B------:R-:W5:Y:S01]  /*0f10*/  LDG.E R23, desc[UR6][R8.64+0x6000] ;  /* 0x0060000608177981 */ /* 0x000f62000c1e1900 */
[----:B--2---:R-:W-:-:S05]  /*0f20*/  FFMA R25, R25, -R0, R12 ;  /* 0x8000000019197223 */ /* 0x004fca000000000c */
[----:B------:R-:W-:Y:S04]  /*0f30*/  STG.E desc[UR6][R8.64], R25 ;  /* 0x0000001908007986 */ /* 0x000fe8000c101906 */
[----:B------:R-:W3:Y:S04]  /*0f40*/  LDG.E R0, desc[UR6][R2.64] ;  /* 0x0000000602007981 */ /* 0x000ee8000c1e1900 */
[----:B------:R-:W3:Y:S02]  /*0f50*/  LDG.E R17, desc[UR6][R10.64+0x2000] ;  /* 0x002000060a117981 */ /* 0x000ee4000c1e1900 */
[----:B---3--:R-:W-:-:S05]  /*0f60*/  FFMA R17, R0, -R17, R19 ;  /* 0x8000001100117223 */ /* 0x008fca0000000013 */
[----:B------:R0:W-:Y:S04]  /*0f70*/  STG.E desc[UR6][R8.64+0x2000], R17 ;  /* 0x0020001108007986 */ /* 0x0001e8000c101906 */
[----:B------:R-:W4:Y:S04]  /*0f80*/  LDG.E R0, desc[UR6][R2.64] ;  /* 0x0000000602007981 */ /* 0x000f28000c1e1900 */
[----:B------:R-:W4:Y:S02]  /*0f90*/  LDG.E R19, desc[UR6][R10.64+0x4000] ;  /* 0x004000060a137981 */ /* 0x000f24000c1e1900 */
[----:B----4-:R-:W-:-:S05]  /*0fa0*/  FFMA R19, R0, -R19, R21 ;  /* 0x8000001300137223 */ /* 0x010fca0000000015 */
[----:B------:R1:W-:Y:S04]  /*0fb0*/  STG.E desc[UR6][R8.64+0x4000], R19 ;  /* 0x0040001308007986 */ /* 0x0003e8000c101906 */
[----:B------:R-:W5:Y:S04]  /*0fc0*/  LDG.E R0, desc[UR6][R2.64] ;  /* 0x0000000602007981 */ /* 0x000f68000c1e1900 */
[----:B------:R-:W5:Y:S02]  /*0fd0*/  LDG.E R21, desc[UR6][R10.64+0x6000] ;  /* 0x006000060a157981 */ /* 0x000f64000c1e1900 */
[----:B-----5:R-:W-:-:S02]  /*0fe0*/  FFMA R21, R0, -R21, R23 ;  /* 0x8000001500157223 */ /* 0x020fc40000000017 */
[----:B------:R-:W2:Y:S04]  /*0ff0*/  LDG.E R23, desc[UR6][R8.64+0x8000] ;  /* 0x0080000608177981 */ /* 0x000ea8000c1e1900 */
[----:B------:R3:W-:Y:S04]  /*1000*/  STG.E desc[UR6][R8.64+0x6000], R21 ;  /* 0x0060001508007986 */ /* 0x0007e8000c101906 */
[----:B------:R-:W2:Y:S04]  /*1010*/  LDG.E R0, desc[UR6][R2.64] ;  /* 0x0000000602007981 */ /* 0x000ea8000c1e1900 */
[----:B0-----:R-:W2:Y:S02]  /*1020*/  LDG.E R17, desc[UR6][R10.64+0x8000] ;  /* 0x008000060a117981 */ /* 0x001ea4000c1e1900 */
[----:B--2---:R-:W-:-:S02]  /*1030*/  FFMA R17, R0, -R17, R23 ;  /* 0x8000001100117223 */ /* 0x004fc40000000017 */
[----:B------:R-:W2:Y:S04]  /*1040*/  LDG.E R23, desc[UR6][R8.64+0xa000] ;  /* 0x00a0000608177981 */ /* 0x000ea8000c1e1900 */
[----:B------:R0:W-:Y:S04]  /*1050*/  STG.E desc[UR6][R8.64+0x8000], R17 ;  /* 0x0080001108007986 */ /* 0x0001e8000c101906 */
[----:B------:R-:W2:Y:S04]  /*1060*/  LDG.E R0, desc[UR6][R2.64] ;  /* 0x0000000602007981 */ /* 0x000ea8000c1e1900 */
[----:B-1----:R-:W2:Y:S02]  /*1070*/  LDG.E R19, desc[UR6][R10.64+0xa000] ;  /* 0x00a000060a137981 */ /* 0x002ea4000c1e1900 */
[----:B--2---:R-:W-:-:S02]  /*1080*/  FFMA R19, R0, -R19, R23 ;  /* 0x8000001300137223 */ /* 0x004fc40000000017 */
[----:B------:R-:W2:Y:S04]  /*1090*/  LDG.E R23, desc[UR6][R8.64+0xc000] ;  /* 0x00c0000608177981 */ /* 0x000ea8000c1e1900 */
[----:B------:R1:W-:Y:S04]  /*10a0*/  STG.E desc[UR6][R8.64+0xa000], R19 ;  /* 0x00a0001308007986 */ /* 0x0003e8000c101906 */
[----:B------:R-:W2:Y:S04]  /*10b0*/  LDG.E R0, desc[UR6][R2.64] ;  /* 0x0000000602007981 */ /* 0x000ea8000c1e1900 */
[----:B---3--:R-:W2:Y:S02]  /*10c0*/  LDG.E R21, desc[UR6][R10.64+0xc000] ;  /* 0x00c000060a157981 */ /* 0x008ea4000c1e1900 */
[----:B--2---:R-:W-:-:S02]  /*10d0*/  FFMA R21, R0, -R21, R23 ;  /* 0x8000001500157223 */ /* 0x004fc40000000017 */
[----:B------:R-:W2:Y:S04]  /*10e0*/  LDG.E R23, desc[UR6][R8.64+0xe000] ;  /* 0x00e0000608177981 */ /* 0x000ea8000c1e1900 */
[----:B------:R1:W-:Y:S04]  /*10f0*/  STG.E desc[UR6][R8.64+0xc000], R21 ;  /* 0x00c0001508007986 */ /* 0x0003e8000c101906 */
[----:B0-----:R-:W2:Y:S04]  /*1100*/  LDG.E R17, desc[UR6][R10.64+0xe000] ;  /* 0x00e000060a117981 */ /* 0x001ea8000c1e1900 */
[----:B------:R-:W2:Y:S01]  /*1110*/  LDG.E R0, desc[UR6][R2.64] ;  /* 0x0000000602007981 */ /* 0x000ea2000c1e1900 */
[----:B------:R-:W-:Y:S01]  /*1120*/  UMOV UR4, 0xfffff808 ;  /* 0xfffff80800047882 */ /* 0x000fe20000000000 */
[----:B--2---:R-:W-:-:S05]  /*1130*/  FFMA R17, R0, -R17, R23 ;  /* 0x8000001100117223 */ /* 0x004fca0000000017 */
[----:B------:R1:W-:Y:S02]  /*1140*/  STG.E desc[UR6][R8.64+0xe000], R17 ;  /* 0x00e0001108007986 */ /* 0x0003e4000c101906 */
.L_x_1:
[----:B------:R-:W-:Y:S01]  /*1150*/  IADD3 R13, PT, PT, R13, 0x4000, RZ ;  /* 0x000040000d0d7810 */ /* 0x000fe20007ffe0ff */
[----:B------:R-:W2:Y:S01]  /*1160*/  LDG.E R0, desc[UR6][R2.64] ;  /* 0x0000000602007981 */ /* 0x000ea2000c1e1900 */
[----:B------:R-:W-:-:S03]  /*1170*/  IADD3 R15, PT, PT, R15, 0x4000, RZ ;  /* 0x000040000f0f7810 */ /* 0x000fc60007ffe0ff */
[----:B------:R-:W-:-:S04]  /*1180*/  IMAD.WIDE R10, R13, 0x4, R4 ;  /* 0x000000040d0a7825 */ /* 0x000fc800078e0204 */
[----:B-1-3--:R-:W-:Y:S01]  /*1190*/  IMAD.WIDE R8, R15, 0x4, R6 ;  /* 0x000000040f087825 */ /* 0x00afe200078e0206 */
[----:B------:R-:W2:Y:S04]  /*11a0*/  LDG.E R17, desc[UR6][R10.64] ;  /* 0x000000060a117981 */ /* 0x000ea8000c1e1900 */
[----:B------:R-:W2:Y:S04]  /*11b0*/  LDG.E R19, desc[UR6][R8.64] ;  /* 0x0000000608137981 */ /* 0x000ea8000c1e1900 */
[----:B------:R-:W3:Y:S04]  /*11c0*/  LDG.E R21, desc[UR6][R8.64+0x2000] ;  /* 0x0020000608157981 */ /* 0x000ee8000c1e1900 */
[----:B------:R-:W4:Y:S01]  /*11d0*/  LDG.E R23, desc[UR6][R8.64+0x4000] ;  /* 0x0040000608177981 */ /* 0x000f22000c1e1900 */
[----:B--2---:R-:W-:-:S05]  /*11e0*/  FFMA R17, R0, -R17, R19 ;  /* 0x8000001100117223 */ /* 0x004fca0000000013 */
[----:B------:R0:W-:Y:S04]  /*11f0*/  STG.E desc[UR6][R8.64], R17 ;  /* 0x0000001108007986 */ /* 0x0001e8000c101906 */
[----:B------:R-:W3:Y:S04]  /*1200*/  LDG.E R0, desc[UR6][R2.64] ;  /* 0x0000000602007981 */ /* 0x000ee8000c1e1900 */
[----:B------:R-:W3:Y:S02]  /*1210*/  LDG.E R19, desc[UR6][R10.64+0x2000] ;  /* 0x002000060a137981 */ /* 0x000ee4000c1e1900 */
[----:B---3--:R-:W-:-:S05]  /*1220*/  FFMA R19, R0, -R19, R21 ;  /* 0x8000001300137223 */ /* 0x008fca0000000015 */
[----:B------:R1:W-:Y:S04]  /*1230*/  STG.E desc[UR6][R8.64+0x2000], R19 ;  /* 0x0020001308007986 */ /* 0x0003e8000c101906 */
[----:B------:R-:W4:Y:S04]  /*1240*/  LDG.E R0, desc[UR6][R2.64] ;  /* 0x0000000602007981 */ /* 0x000f28000c1e1900 */
[----:B------:R-:W4:Y:S02]  /*1250*/  LDG.E R21, desc[UR6][R10.64+0x4000] ;  /* 0x004000060a157981 */ /* 0x000f24000c1e1900 */
[----:B----4-:R-:W-:-:S02]  /*1260*/  FFMA R21, R0, -R21, R23 ;  /* 0x8000001500157223 */ /* 0x010fc40000000017 */
        /* <DEDUP_REMOVED lines=17> */
[----:B------:R-:W2:Y:S04]  /*1380*/  LDG.E R0, desc[UR6][R2.64] ;  /* 0x0000000602007981 */ /* 0x000ea8000c1e1900 */
[----:B0-----:R-:W2:Y:S02]  /*1390*/  LDG.E R17, desc[UR6][R10.64+0xc000] ;  /* 0x00c000060a117981 */ /* 0x001ea4000c1e1900 */
[----:B--2---:R-:W-:-:S02]  /*13a0*/  FFMA R17, R0, -R17, R23 ;  /* 0x8000001100117223 */ /* 0x004fc40000000017 */
[----:B------:R-:W2:Y:S04]  /*13b0*/  LDG.E R23, desc[UR6][R8.64+0xe000] ;  /* 0x00e0000608177981 */ /* 0x000ea8000c1e1900 */
[----:B------:R3:W-:Y:S04]  /*13c0*/  STG.E desc[UR6][R8.64+0xc000], R17 ;  /* 0x00c0001108007986 */ /* 0x0007e8000c101906 */
[----:B-1----:R-:W2:Y:S04]  /*13d0*/  LDG.E R19, desc[UR6][R10.64+0xe000] ;  /* 0x00e000060a137981 */ /* 0x002ea8000c1e1900 */
[----:B------:R-:W2:Y:S01]  /*13e0*/  LDG.E R0, desc[UR6][R2.64] ;  /* 0x0000000602007981 */ /* 0x000ea2000c1e1900 */
[----:B------:R-:W-:-:S04]  /*13f0*/  UIADD3 UR4, UPT, UPT, UR4, 0x8, URZ ;  /* 0x0000000804047890 */ /* 0x000fc8000fffe0ff */
[----:B------:R-:W-:Y:S01]  /*1400*/  UISETP.NE.AND UP0, UPT, UR4, URZ, UPT ;  /* 0x000000ff0400728c */ /* 0x000fe2000bf05270 */
[----:B--2---:R-:W-:-:S05]  /*1410*/  FFMA R19, R0, -R19, R23 ;  /* 0x8000001300137223 */ /* 0x004fca0000000017 */
[----:B------:R3:W-:Y:S03]  /*1420*/  STG.E desc[UR6][R8.64+0xe000], R19 ;  /* 0x00e0001308007986 */ /* 0x0007e6000c101906 */
[----:B------:R-:W-:Y:S05]  /*1430*/  BRA.U UP0, `(.L_x_1) ;  /* 0xfffffffd00447547 */ /* 0x000fea000b83ffff */
[----:B------:R-:W-:Y:S05]  /*1440*/  EXIT ;  /* 0x000000000000794d */ /* 0x000fea0003800000 */
.L_x_2:
[----:B------:R-:W-:-:S00]  /*1450*/  BRA `(.L_x_2) ;  /* 0xfffffffc00fc7947 */ /* 0x000fc0000383ffff */
[----:B------:R-:W-:-:S00]  /*1460*/  NOP ;  /* 0x0000000000007918 */ /* 0x000fc00000000000 */
        /* <DEDUP_REMOVED lines=9> */
.L_x_24:


//--------------------- .text._Z19gramschmidt_kernel2PfS_S_i --------------------------
	.section	.text._Z19gramschmidt_kernel2PfS_S_i,"ax",@progbits
	.align	128
        .global         _Z19gramschmidt_kernel2PfS_S_i
        .type           _Z19gramschmidt_kernel2PfS_S_i,@function
        .size           _Z19gramschmidt_kernel2PfS_S_i,(.L_x_22 - _Z19gramschmidt_kernel2PfS_S_i)
        .other          _Z19gramschmidt_kernel2PfS_S_i,@"STO_CUDA_ENTRY STV_DEFAULT"
_Z19gramschmidt_kernel2PfS_S_i:
.text._Z19gramschmidt_kernel2PfS_S_i:
[----:B------:R-:W-:Y:S01]  /*0000*/  LDC R1, c[0x0][0x37c] ;  /* 0x0000df00ff017b82 */ /* 0x000fe20000000800 */
[----:B------:R-:W0:Y:S07]  /*0010*/  S2R R3, SR_TID.X ;  /* 0x0000000000037919 */ /* 0x000e2e0000002100 */
[----:B------:R-:W0:Y:S08]  /*0020*/  S2UR UR4, SR_CTAID.X ;  /* 0x00000000000479c3 */ /* 0x000e300000002500 */
[----:B------:R-:W0:Y:S02]  /*0030*/  LDC R2, c[0x0][0x360] ;  /* 0x0000d800ff027b82 */ /* 0x000e240000000800 */
[----:B0-----:R-:W-:-:S05]  /*0040*/  IMAD R2, R2, UR4, R3 ;  /* 0x0000000402027c24 */ /* 0x001fca000f8e0203 */
[----:B------:R-:W-:-:S13]  /*0050*/  ISETP.GT.AND P0, PT, R2, 0x7ff, PT ;  /* 0x000007ff0200780c */ /* 0x000fda0003f04270 */
[----:B------:R-:W-:Y:S05]  /*0060*/  @P0 EXIT ;  /* 0x000000000000094d */ /* 0x000fea0003800000 */
[----:B------:R-:W0:Y:S01]  /*0070*/  LDC R9, c[0x0][0x398] ;  /* 0x0000e600ff097b82 */ /* 0x000e220000000800 */
[----:B------:R-:W1:Y:S07]  /*0080*/  LDCU.64 UR4, c[0x0][0x358] ;  /* 0x00006b00ff0477ac */ /* 0x000e6e0008000a00 */
[----:B------:R-:W2:Y:S08]  /*0090*/  LDC.64 R6, c[0x0][0x388] ;  /* 0x0000e200ff067b82 */ /* 0x000eb00000000a00 */
[----:B------:R-:W3:Y:S01]  /*00a0*/  LDC.64 R4, c[0x0][0x380] ;  /* 0x0000e000ff047b82 */ /* 0x000ee20000000a00 */
[----:B0-----:R-:W-:-:S04]  /*00b0*/  IMAD R3, R9, 0x801, RZ ;  /* 0x0000080109037824 */ /* 0x001fc800078e02ff */
[----:B--2---:R-:W-:-:S05]  /*00c0*/  IMAD.WIDE R6, R3, 0x4, R6 ;  /* 0x0000000403067825 */ /* 0x004fca00078e0206 */
[----:B-1----:R-:W2:Y:S01]  /*00d0*/  LDG.E R3, desc[UR4][R6.64] ;  /* 0x0000000406037981 */ /* 0x002ea2000c1e1900 */
[----:B------:R-:W-:-:S04]  /*00e0*/  IMAD R2, R2, 0x800, R9 ;  /* 0x0000080002027824 */ /* 0x000fc800078e0209 */
[----:B---3--:R-:W-:-:S05]  /*00f0*/  IMAD.WIDE R4, R2, 0x4, R4 ;  /* 0x0000000402047825 */ /* 0x008fca00078e0204 */
[----:B------:R-:W3:Y:S01]  /*0100*/  LDG.E R0, desc[UR4][R4.64] ;  /* 0x0000000404007981 */ /* 0x000ee2000c1e1900 */
[----:B------:R-:W-:Y:S01]  /*0110*/  BSSY.RECONVERGENT B0, `(.L_x_3) ;  /* 0x000000c000007945 */ /* 0x000fe20003800200 */
[----:B--2---:R-:W0:Y:S08]  /*0120*/  MUFU.RCP R8, R3 ;  /* 0x0000000300087308 */ /* 0x004e300000001000 */
[----:B---3--:R-:W1:Y:S01]  /*0130*/  FCHK P0, R0, R3 ;  /* 0x0000000300007302 */ /* 0x008e620000000000 */
[----:B0-----:R-:W-:-:S04]  /*0140*/  FFMA R9, -R3, R8, 1 ;  /* 0x3f80000003097423 */ /* 0x001fc80000000108 */
[----:B------:R-:W-:-:S04]  /*0150*/  FFMA R9, R8, R9, R8 ;  /* 0x0000000908097223 */ /* 0x000fc80000000008 */
[----:B------:R-:W-:-:S04]  /*0160*/  FFMA R8, R0, R9, RZ ;  /* 0x0000000900087223 */ /* 0x000fc800000000ff */
[----:B------:R-:W-:-:S04]  /*0170*/  FFMA R10, -R3, R8, R0 ;  /* 0x00000008030a7223 */ /* 0x000fc80000000100 */
[----:B------:R-:W-:Y:S01]  /*0180*/  FFMA R9, R9, R10, R8 ;  /* 0x0000000a09097223 */ /* 0x000fe20000000008 */
[----:B-1----:R-:W-:Y:S06]  /*0190*/  @!P0 BRA `(.L_x_4) ;  /* 0x00000000000c8947 */ /* 0x002fec0003800000 */
[----:B------:R-:W-:-:S07]  /*01a0*/  MOV R4, 0x1c0 ;  /* 0x000001c000047802 */ /* 0x000fce0000000f00 */
[----:B------:R-:W-:Y:S05]  /*01b0*/  CALL.REL.NOINC `($__internal_0_$__cuda_sm3x_div_rn_noftz_f32_slowpath) ;  /* 0x0000000000187944 */ /* 0x000fea0003c00000 */
[----:B------:R-:W-:-:S07]  /*01c0*/  IMAD.MOV.U32 R9, RZ, RZ, R0 ;  /* 0x000000ffff097224 */ /* 0x000fce00078e0000 */
.L_x_4:
[----:B------:R-:W-:Y:S05]  /*01d0*/  BSYNC.RECONVERGENT B0 ;  /* 0x0000000000007941 */ /* 0x000fea0003800200 */
.L_x_3:
[----:B------:R-:W0:Y:S02]  /*01e0*/  LDC.64 R4, c[0x0][0x390] ;  /* 0x0000e400ff047b82 */ /* 0x000e240000000a00 */
[----:B0-----:R-:W-:-:S05]  /*01f0*/  IMAD.WIDE R2, R2, 0x4, R4 ;  /* 0x0000000402027825 */ /* 0x001fca00078e0204 */
[----:B------:R-:W-:Y:S01]  /*0200*/  STG.E desc[UR4][R2.64], R9 ;  /* 0x0000000902007986 */ /* 0x000fe2000c101904 */
[----:B------:R-:W-:Y:S05]  /*0210*/  EXIT ;  /* 0x000000000000794d */ /* 0x000fea0003800000 */
        .weak           $__internal_0_$__cuda_sm3x_div_rn_noftz_f32_slowpath
        .type           $__internal_0_$__cuda_sm3x_div_rn_noftz_f32_slowpath,@function
        .size           $__internal_0_$__cuda_sm3x_div_rn_noftz_f32_slowpath,(.L_x_22 - $__internal_0_$__cuda_sm3x_div_rn_noftz_f32_slowpath)
$__internal_0_$__cuda_sm3x_div_rn_noftz_f32_slowpath:
[--C-:B------:R-:W-:Y:S01]  /*0220*/  SHF.R.U32.HI R6, RZ, 0x17, R3.reuse ;  /* 0x00000017ff067819 */ /* 0x100fe20000011603 */
[----:B------:R-:W-:Y:S01]  /*0230*/  BSSY.RECONVERGENT B1, `(.L_x_5) ;  /* 0x0000064000017945 */ /* 0x000fe20003800200 */
[--C-:B------:R-:W-:Y:S01]  /*0240*/  SHF.R.U32.HI R5, RZ, 0x17, R0.reuse ;  /* 0x00000017ff057819 */ /* 0x100fe20000011600 */
[----:B------:R-:W-:Y:S01]  /*0250*/  IMAD.MOV.U32 R7, RZ, RZ, R0 ;  /* 0x000000ffff077224 */ /* 0x000fe200078e0000 */
[----:B------:R-:W-:Y:S01]  /*0260*/  LOP3.LUT R6, R6, 0xff, RZ, 0xc0, !PT ;  /* 0x000000ff06067812 */ /* 0x000fe200078ec0ff */
[----:B------:R-:W-:Y:S01]  /*0270*/  IMAD.MOV.U32 R8, RZ, RZ, R3 ;  /* 0x000000ffff087224 */ /* 0x000fe200078e0003 */
[----:B------:R-:W-:-:S03]  /*0280*/  LOP3.LUT R5, R5, 0xff, RZ, 0xc0, !PT ;  /* 0x000000ff05057812 */ /* 0x000fc600078ec0ff */
[----:B------:R-:W-:Y:S02]  /*0290*/  VIADD R11, R6, 0xffffffff ;  /* 0xffffffff060b7836 */ /* 0x000fe40000000000 */
[----:B------:R-:W-:-:S03]  /*02a0*/  VIADD R10, R5, 0xffffffff ;  /* 0xffffffff050a7836 */ /* 0x000fc60000000000 */
[----:B------:R-:W-:-:S04]  /*02b0*/  ISETP.GT.U32.AND P0, PT, R11, 0xfd, PT ;  /* 0x000000fd0b00780c */ /* 0x000fc80003f04070 */
[----:B------:R-:W-:-:S13]  /*02c0*/  ISETP.GT.U32.OR P0, PT, R10, 0xfd, P0 ;  /* 0x000000fd0a00780c */ /* 0x000fda0000704470 */
[----:B------:R-:W-:Y:S01]  /*02d0*/  @!P0 IMAD.MOV.U32 R9, RZ, RZ, RZ ;  /* 0x000000ffff098224 */ /* 0x000fe200078e00ff */
[----:B------:R-:W-:Y:S06]  /*02e0*/  @!P0 BRA `(.L_x_6) ;  /* 0x00000000005c8947 */ /* 0x000fec0003800000 */
[----:B------:R-:W-:Y:S02]  /*02f0*/  FSETP.GTU.FTZ.AND P0, PT, |R0|, +INF , PT ;  /* 0x7f8000000000780b */ /* 0x000fe40003f1c200 */
[----:B------:R-:W-:-:S04]  /*0300*/  FSETP.GTU.FTZ.AND P1, PT, |R3|, +INF , PT ;  /* 0x7f8000000300780b */ /* 0x000fc80003f3c200 */
[----:B------:R-:W-:-:S13]  /*0310*/  PLOP3.LUT P0, PT, P0, P1, PT, 0xf8, 0x8f ;  /* 0x00000000008f781c */ /* 0x000fda0000703f70 */
[----:B------:R-:W-:Y:S05]  /*0320*/  @P0 BRA `(.L_x_7) ;  /* 0x00000004004c0947 */ /* 0x000fea0003800000 */
[----:B------:R-:W-:-:S13]  /*0330*/  LOP3.LUT P0, RZ, R8, 0x7fffffff, R7, 0xc8, !PT ;  /* 0x7fffffff08ff7812 */ /* 0x000fda000780c807 */
[----:B------:R-:W-:Y:S05]  /*0340*/  @!P0 BRA `(.L_x_8) ;  /* 0x00000004003c8947 */ /* 0x000fea0003800000 */
[C---:B------:R-:W-:Y:S02]  /*0350*/  FSETP.NEU.FTZ.AND P2, PT, |R0|.reuse, +INF , PT ;  /* 0x7f8000000000780b */ /* 0x040fe40003f5d200 */
[----:B------:R-:W-:Y:S02]  /*0360*/  FSETP.NEU.FTZ.AND P1, PT, |R3|, +INF , PT ;  /* 0x7f8000000300780b */ /* 0x000fe40003f3d200 */
[----:B------:R-:W-:-:S11]  /*0370*/  FSETP.NEU.FTZ.AND P0, PT, |R0|, +INF , PT ;  /* 0x7f8000000000780b */ /* 0x000fd60003f1d200 */
[----:B------:R-:W-:Y:S05]  /*0380*/  @!P1 BRA !P2, `(.L_x_8) ;  /* 0x00000004002c9947 */ /* 0x000fea0005000000 */
[----:B------:R-:W-:-:S04]  /*0390*/  LOP3.LUT P2, RZ, R7, 0x7fffffff, RZ, 0xc0, !PT ;  /* 0x7fffffff07ff7812 */ /* 0x000fc8000784c0ff */
[----:B------:R-:W-:-:S13]  /*03a0*/  PLOP3.LUT P1, PT, P1, P2, PT, 0x2f, 0xf2 ;  /* 0x0000000000f2781c */ /* 0x000fda0000f24577 */
[----:B------:R-:W-:Y:S05]  /*03b0*/  @P1 BRA `(.L_x_9) ;  /* 0x0000000400181947 */ /* 0x000fea0003800000 */
[----:B------:R-:W-:-:S04]  /*03c0*/  LOP3.LUT P1, RZ, R8, 0x7fffffff, RZ, 0xc0, !PT ;  /* 0x7fffffff08ff7812 */ /* 0x000fc8000782c0ff */
[----:B------:R-:W-:-:S13]  /*03d0*/  PLOP3.LUT P0, PT, P0, P1, PT, 0x2f, 0xf2 ;  /* 0x0000000000f2781c */ /* 0x000fda0000702577 */
[----:B------:R-:W-:Y:S05]  /*03e0*/  @P0 BRA `(.L_x_10) ;  /* 0x0000000400000947 */ /* 0x000fea0003800000 */
[----:B------:R-:W-:Y:S02]  /*03f0*/  ISETP.GE.AND P0, PT, R10, RZ, PT ;  /* 0x000000ff0a00720c */ /* 0x000fe40003f06270 */
[----:B------:R-:W-:-:S11]  /*0400*/  ISETP.GE.AND P1, PT, R11, RZ, PT ;  /* 0x000000ff0b00720c */ /* 0x000fd60003f26270 */
[----:B------:R-:W-:Y:S02]  /*0410*/  @P0 IMAD.MOV.U32 R9, RZ, RZ, RZ ;  /* 0x000000ffff090224 */ /* 0x000fe400078e00ff */
[----:B------:R-:W-:Y:S01]  /*0420*/  @!P0 FFMA R7, R0, 1.84467440737095516160e+19, RZ ;  /* 0x5f80000000078823 */ /* 0x000fe200000000ff */
[----:B------:R-:W-:Y:S02]  /*0430*/  @!P0 IMAD.MOV.U32 R9, RZ, RZ, -0x40 ;  /* 0xffffffc0ff098424 */ /* 0x000fe400078e00ff */
[----:B------:R-:W-:Y:S02]  /*0440*/  @!P1 FFMA R8, R3, 1.84467440737095516160e+19, RZ ;  /* 0x5f80000003089823 */ /* 0x000fe400000000ff */
[----:B------:R-:W-:-:S07]  /*0450*/  @!P1 VIADD R9, R9, 0x40 ;  /* 0x0000004009099836 */ /* 0x000fce0000000000 */
.L_x_6:
[----:B------:R-:W-:Y:S01]  /*0460*/  LEA R3, R6, 0xc0800000, 0x17 ;  /* 0xc080000006037811 */ /* 0x000fe200078eb8ff */
[----:B------:R-:W-:Y:S01]  /*0470*/  VIADD R5, R5, 0xffffff81 ;  /* 0xffffff8105057836 */ /* 0x000fe20000000000 */
[----:B------:R-:W-:Y:S03]  /*0480*/  BSSY.RECONVERGENT B2, `(.L_x_11) ;  /* 0x0000035000027945 */ /* 0x000fe60003800200 */
[----:B------:R-:W-:Y:S01]  /*0490*/  IMAD.IADD R3, R8, 0x1, -R3 ;  /* 0x0000000108037824 */ /* 0x000fe200078e0a03 */
[C---:B------:R-:W-:Y:S01]  /*04a0*/  IADD3 R6, PT, PT, R5.reuse, 0x7f, -R6 ;  /* 0x0000007f05067810 */ /* 0x040fe20007ffe806 */
[----:B------:R-:W-:Y:S02]  /*04b0*/  IMAD R0, R5, -0x800000, R7 ;  /* 0xff80000005007824 */ /* 0x000fe400078e0207 */
[----:B------:R-:W0:Y:S01]  /*04c0*/  MUFU.RCP R8, R3 ;  /* 0x0000000300087308 */ /* 0x000e220000001000 */
[----:B------:R-:W-:Y:S01]  /*04d0*/  FADD.FTZ R11, -R3, -RZ ;  /* 0x800000ff030b7221 */ /* 0x000fe20000010100 */
[----:B------:R-:W-:-:S03]  /*04e0*/  IMAD.IADD R6, R6, 0x1, R9 ;  /* 0x0000000106067824 */ /* 0x000fc600078e0209 */
[----:B0-----:R-:W-:-:S04]  /*04f0*/  FFMA R13, R8, R11, 1 ;  /* 0x3f800000080d7423 */ /* 0x001fc8000000000b */
[----:B------:R-:W-:-:S04]  /*0500*/  FFMA R10, R8, R13, R8 ;  /* 0x0000000d080a7223 */ /* 0x000fc80000000008 */
[----:B------:R-:W-:-:S04]  /*0510*/  FFMA R7, R0, R10, RZ ;  /* 0x0000000a00077223 */ /* 0x000fc800000000ff */
[----:B------:R-:W-:-:S04]  /*0520*/  FFMA R8, R11, R7, R0 ;  /* 0x000000070b087223 */ /* 0x000fc80000000000 */
[----:B------:R-:W-:-:S04]  /*0530*/  FFMA R7, R10, R8, R7 ;  /* 0x000000080a077223 */ /* 0x000fc80000000007 */
[----:B------:R-:W-:-:S04]  /*0540*/  FFMA R8, R11, R7, R0 ;  /* 0x000000070b087223 */ /* 0x000fc80000000000 */
[----:B------:R-:W-:-:S05]  /*0550*/  FFMA R0, R10, R8, R7 ;  /* 0x000000080a007223 */ /* 0x000fca0000000007 */
[----:B------:R-:W-:-:S04]  /*0560*/  SHF.R.U32.HI R3, RZ, 0x17, R0 ;  /* 0x00000017ff037819 */ /* 0x000fc80000011600 */
[----:B------:R-:W-:-:S05]  /*0570*/  LOP3.LUT R3, R3, 0xff, RZ, 0xc0, !PT ;  /* 0x000000ff03037812 */ /* 0x000fca00078ec0ff */
[----:B------:R-:W-:-:S04]  /*0580*/  IMAD.IADD R9, R3, 0x1, R6 ;  /* 0x0000000103097824 */ /* 0x000fc800078e0206 */
[----:B------:R-:W-:-:S05]  /*0590*/  VIADD R3, R9, 0xffffffff ;  /* 0xffffffff09037836 */ /* 0x000fca0000000000 */
[----:B------:R-:W-:-:S13]  /*05a0*/  ISETP.GE.U32.AND P0, PT, R3, 0xfe, PT ;  /* 0x000000fe0300780c */ /* 0x000fda0003f06070 */
[----:B------:R-:W-:Y:S05]  /*05b0*/  @!P0 BRA `(.L_x_12) ;  /* 0x0000000000808947 */ /* 0x000fea0003800000 */
[----:B------:R-:W-:-:S13]  /*05c0*/  ISETP.GT.AND P0, PT, R9, 0xfe, PT ;  /* 0x000000fe0900780c */ /* 0x000fda0003f04270 */
[----:B------:R-:W-:Y:S05]  /*05d0*/  @P0 BRA `(.L_x_13) ;  /* 0x00000000006c0947 */ /* 0x000fea0003800000 */
[----:B------:R-:W-:-:S13]  /*05e0*/  ISETP.GE.AND P0, PT, R9, 0x1, PT ;  /* 0x000000010900780c */ /* 0x000fda0003f06270 */
[----:B------:R-:W-:Y:S05]  /*05f0*/  @P0 BRA `(.L_x_14) ;  /* 0x0000000000740947 */ /* 0x000fea0003800000 */
[----:B------:R-:W-:Y:S02]  /*0600*/  ISETP.GE.AND P0, PT, R9, -0x18, PT ;  /* 0xffffffe80900780c */ /* 0x000fe40003f06270 */
[----:B------:R-:W-:-:S11]  /*0610*/  LOP3.LUT R0, R0, 0x80000000, RZ, 0xc0, !PT ;  /* 0x8000000000007812 */ /* 0x000fd600078ec0ff */
[----:B------:R-:W-:Y:S05]  /*0620*/  @!P0 BRA `(.L_x_14) ;  /* 0x0000000000688947 */ /* 0x000fea0003800000 */
[CCC-:B------:R-:W-:Y:S01]  /*0630*/  FFMA.RZ R3, R10.reuse, R8.reuse, R7.reuse ;  /* 0x000000080a037223 */ /* 0x1c0fe2000000c007 */
[CCC-:B------:R-:W-:Y:S01]  /*0640*/  FFMA.RM R6, R10.reuse, R8.reuse, R7.reuse ;  /* 0x000000080a067223 */ /* 0x1c0fe20000004007 */
[C---:B------:R-:W-:Y:S02]  /*0650*/  ISETP.NE.AND P2, PT, R9.reuse, RZ, PT ;  /* 0x000000ff0900720c */ /* 0x040fe40003f45270 */
[----:B------:R-:W-:Y:S02]  /*0660*/  ISETP.NE.AND P1, PT, R9, RZ, PT ;  /* 0x000000ff0900720c */ /* 0x000fe40003f25270 */
[----:B------:R-:W-:Y:S01]  /*0670*/  LOP3.LUT R5, R3, 0x7fffff, RZ, 0xc0, !PT ;  /* 0x007fffff03057812 */ /* 0x000fe200078ec0ff */
[----:B------:R-:W-:Y:S01]  /*0680*/  FFMA.RP R3, R10, R8, R7 ;  /* 0x000000080a037223 */ /* 0x000fe20000008007 */
[----:B------:R-:W-:Y:S02]  /*0690*/  VIADD R8, R9, 0x20 ;  /* 0x0000002009087836 */ /* 0x000fe40000000000 */
[----:B------:R-:W-:Y:S01]  /*06a0*/  LOP3.LUT R5, R5, 0x800000, RZ, 0xfc, !PT ;  /* 0x0080000005057812 */ /* 0x000fe200078efcff */
[----:B------:R-:W-:Y:S01]  /*06b0*/  IMAD.MOV R7, RZ, RZ, -R9 ;  /* 0x000000ffff077224 */ /* 0x000fe200078e0a09 */
[----:B------:R-:W-:-:S02]  /*06c0*/  FSETP.NEU.FTZ.AND P0, PT, R3, R6, PT ;  /* 0x000000060300720b */ /* 0x000fc40003f1d000 */
[----:B------:R-:W-:Y:S02]  /*06d0*/  SHF.L.U32 R8, R5, R8, RZ ;  /* 0x0000000805087219 */ /* 0x000fe400000006ff */
[----:B------:R-:W-:Y:S02]  /*06e0*/  SEL R6, R7, RZ, P2 ;  /* 0x000000ff07067207 */ /* 0x000fe40001000000 */
[----:B------:R-:W-:Y:S02]  /*06f0*/  ISETP.NE.AND P1, PT, R8, RZ, P1 ;  /* 0x000000ff0800720c */ /* 0x000fe40000f25270 */
[----:B------:R-:W-:Y:S02]  /*0700*/  SHF.R.U32.HI R6, RZ, R6, R5 ;  /* 0x00000006ff067219 */ /* 0x000fe40000011605 */
[----:B------:R-:W-:Y:S02]  /*0710*/  PLOP3.LUT P0, PT, P0, P1, PT, 0xf8, 0x8f ;  /* 0x00000000008f781c */ /* 0x000fe40000703f70 */
[----:B------:R-:W-:-:S02]  /*0720*/  SHF.R.U32.HI R8, RZ, 0x1, R6 ;  /* 0x00000001ff087819 */ /* 0x000fc40000011606 */
[----:B------:R-:W-:-:S04]  /*0730*/  SEL R3, RZ, 0x1, !P0 ;  /* 0x00000001ff037807 */ /* 0x000fc80004000000 */
[----:B------:R-:W-:-:S04]  /*0740*/  LOP3.LUT R3, R3, 0x1, R8, 0xf8, !PT ;  /* 0x0000000103037812 */ /* 0x000fc800078ef808 */
[----:B------:R-:W-:-:S05]  /*0750*/  LOP3.LUT R3, R3, R6, RZ, 0xc0, !PT ;  /* 0x0000000603037212 */ /* 0x000fca00078ec0ff */
[----:B------:R-:W-:-:S05]  /*0760*/  IMAD.IADD R3, R8, 0x1, R3 ;  /* 0x0000000108037824 */ /* 0x000fca00078e0203 */
[----:B------:R-:W-:Y:S01]  /*0770*/  LOP3.LUT R0, R3, R0, RZ, 0xfc, !PT ;  /* 0x0000000003007212 */ /* 0x000fe200078efcff */
[----:B------:R-:W-:Y:S06]  /*0780*/  BRA `(.L_x_14) ;  /* 0x0000000000107947 */ /* 0x000fec0003800000 */
.L_x_13:
[----:B------:R-:W-:-:S04]  /*0790*/  LOP3.LUT R0, R0, 0x80000000, RZ, 0xc0, !PT ;  /* 0x8000000000007812 */ /* 0x000fc800078ec0ff */
[----:B------:R-:W-:Y:S01]  /*07a0*/  LOP3.LUT R0, R0, 0x7f800000, RZ, 0xfc, !PT ;  /* 0x7f80000000007812 */ /* 0x000fe200078efcff */
[----:B------:R-:W-:Y:S06]  /*07b0*/  BRA `(.L_x_14) ;  /* 0x0000000000047947 */ /* 0x000fec0003800000 */
.L_x_12:
[----:B------:R-:W-:-:S07]  /*07c0*/  IMAD R0, R6, 0x800000, R0 ;  /* 0x0080000006007824 */ /* 0x000fce00078e0200 */
.L_x_14:
[----:B------:R-:W-:Y:S05]  /*07d0*/  BSYNC.RECONVERGENT B2 ;  /* 0x0000000000027941 */ /* 0x000fea0003800200 */
.L_x_11:
[----:B------:R-:W-:Y:S05]  /*07e0*/  BRA `(.L_x_15) ;  /* 0x0000000000207947 */ /* 0x000fea0003800000 */
.L_x_10:
[----:B------:R-:W-:-:S04]  /*07f0*/  LOP3.LUT R0, R8, 0x80000000, R7, 0x48, !PT ;  /* 0x8000000008007812 */ /* 0x000fc800078e4807 */
[----:B------:R-:W-:Y:S01]  /*0800*/  LOP3.LUT R0, R0, 0x7f800000, RZ, 0xfc, !PT ;  /* 0x7f80000000007812 */ /* 0x000fe200078efcff */
[----:B------:R-:W-:Y:S06]  /*0810*/  BRA `(.L_x_15) ;  /* 0x0000000000147947 */ /* 0x000fec0003800000 */
.L_x_9:
[----:B------:R-:W-:Y:S01]  /*0820*/  LOP3.LUT R0, R8, 0x80000000, R7, 0x48, !PT ;  /* 0x8000000008007812 */ /* 0x000fe200078e4807 */
[----:B------:R-:W-:Y:S06]  /*0830*/  BRA `(.L_x_15) ;  /* 0x00000000000c7947 */ /* 0x000fec0003800000 */
.L_x_8:
[----:B------:R-:W0:Y:S01]  /*0840*/  MUFU.RSQ R0, -QNAN ;  /* 0xffc0000000007908 */ /* 0x000e220000001400 */
[----:B------:R-:W-:Y:S05]  /*0850*/  BRA `(.L_x_15) ;  /* 0x0000000000047947 */ /* 0x000fea0003800000 */
.L_x_7:
[----:B------:R-:W-:-:S07]  /*0860*/  FADD.FTZ R0, R0, R3 ;  /* 0x0000000300007221 */ /* 0x000fce0000010000 */
.L_x_15:
[----:B------:R-:W-:Y:S05]  /*0870*/  BSYNC.RECONVERGENT B1 ;  /* 0x0000000000017941 */ /* 0x000fea0003800200 */
.L_x_5:
[----:B------:R-:W-:-:S04]  /*0880*/  IMAD.MOV.U32 R5, RZ, RZ, 0x0 ;  /* 0x00000000ff057424 */ /* 0x000fc800078e00ff */
[----:B0-----:R-:W-:Y:S05]  /*0890*/  RET.REL.NODEC R4 `(_Z19gramschmidt_kernel2PfS_S_i) ;  /* 0xfffffff404d87950 */ /* 0x001fea0003c3ffff */
.L_x_16:
        /* <DEDUP_REMOVED lines=14> */
.L_x_22:


//--------------------- .text._Z19gramschmidt_kernel1PfS_S_i --------------------------
	.section	.text._Z19gramschmidt_kernel1PfS_S_i,"ax",@progbits
	.align	128
        .global         _Z19gramschmidt_kernel1PfS_S_i
        .type           _Z19gramschmidt_kernel1PfS_S_i,@function
        .size           _Z19gramschmidt_kernel1PfS_S_i,(.L_x_23 - _Z19gramschmidt_kernel1PfS_S_i)
        .other          _Z19gramschmidt_kernel1PfS_S_i,@"STO_CUDA_ENTRY STV_DEFAULT"
_Z19gramschmidt_kernel1PfS_S_i:
.text._Z19gramschmidt_kernel1PfS_S_i:
[----:B------:R-:W-:Y:S01]  /*0000*/  LDC R1, c[0x0][0x37c] ;  /* 0x0000df00ff017b82 */ /* 0x000fe20000000800 */
[----:B------:R-:W0:Y:S07]  /*0010*/  S2R R0, SR_TID.X ;  /* 0x0000000000007919 */ /* 0x000e2e0000002100 */
[----:B------:R-:W1:Y:S01]  /*0020*/  S2UR UR5, SR_CTAID.X ;  /* 0x00000000000579c3 */ /* 0x000e620000002500 */
[----:B------:R-:W1:Y:S02]  /*0030*/  LDCU UR4, c[0x0][0x360] ;  /* 0x00006c00ff0477ac */ /* 0x000e640008000800 */
[----:B-1----:R-:W-:Y:S01]  /*0040*/  UIMAD UR4, UR4, UR5, URZ ;  /* 0x00000005040472a4 */ /* 0x002fe2000f8e02ff */
[----:B0-----:R-:W-:-:S05]  /*0050*/  IADD3 R0, PT, PT, -R0, RZ, RZ ;  /* 0x000000ff00007210 */ /* 0x001fca0007ffe1ff */
[----:B------:R-:W-:Y:S01]  /*0060*/  ISETP.NE.AND P0, PT, R0, UR4, PT ;  /* 0x0000000400007c0c */ /* 0x000fe2000bf05270 */
[----:B------:R-:W-:-:S12]  /*0070*/  UMOV UR4, 0xfffff800 ;  /* 0xfffff80000047882 */ /* 0x000fd80000000000 */
[----:B------:R-:W-:Y:S05]  /*0080*/  @P0 EXIT ;  /* 0x000000000000094d */ /* 0x000fea0003800000 */
[----:B------:R-:W0:Y:S01]  /*0090*/  LDCU UR5, c[0x0][0x398] ;  /* 0x00007300ff0577ac */ /* 0x000e220008000800 */
[----:B------:R-:W-:Y:S01]  /*00a0*/  HFMA2 R10, -RZ, RZ, 0, 0 ;  /* 0x00000000ff0a7431 */ /* 0x000fe200000001ff */
[----:B------:R-:W1:Y:S01]  /*00b0*/  LDCU.64 UR6, c[0x0][0x358] ;  /* 0x00006b00ff0677ac */ /* 0x000e620008000a00 */
[----:B0-----:R-:W-:-:S07]  /*00c0*/  MOV R0, UR5 ;  /* 0x0000000500007c02 */ /* 0x001fce0008000f00 */
.L_x_17:
[----:B------:R-:W0:Y:S02]  /*00d0*/  LDC.64 R2, c[0x0][0x380] ;  /* 0x0000e000ff027b82 */ /* 0x000e240000000a00 */
[----:B0-----:R-:W-:-:S05]  /*00e0*/  IMAD.WIDE R2, R0, 0x4, R2 ;  /* 0x0000000400027825 */ /* 0x001fca00078e0202 */
[----:B-1----:R-:W2:Y:S04]  /*00f0*/  LDG.E R11, desc[UR6][R2.64] ;  /* 0x00000006020b7981 */ /* 0x002ea8000c1e1900 */
[----:B------:R-:W3:Y:S04]  /*0100*/  LDG.E R13, desc[UR6][R2.64+0x2000] ;  /* 0x00200006020d7981 */ /* 0x000ee8000c1e1900 */
[----:B------:R-:W4:Y:S04]  /*0110*/  LDG.E R15, desc[UR6][R2.64+0x4000] ;  /* 0x00400006020f7981 */ /* 0x000f28000c1e1900 */
[----:B------:R-:W5:Y:S04]  /*0120*/  LDG.E R17, desc[UR6][R2.64+0x6000] ;  /* 0x0060000602117981 */ /* 0x000f68000c1e1900 */
        /* <DEDUP_REMOVED lines=11> */
[----:B------:R-:W5:Y:S01]  /*01e0*/  LDG.E R9, desc[UR6][R2.64+0x1e000] ;  /* 0x01e0000602097981 */ /* 0x000f62000c1e1900 */
[----:B------:R-:W-:Y:S01]  /*01f0*/  UIADD3 UR4, UPT, UPT, UR4, 0x10, URZ ;  /* 0x0000001004047890 */ /* 0x000fe2000fffe0ff */
[----:B------:R-:W-:-:S03]  /*0200*/  IADD3 R0, PT, PT, R0, 0x8000, RZ ;  /* 0x0000800000007810 */ /* 0x000fc60007ffe0ff */
[----:B------:R-:W-:Y:S01]  /*0210*/  UISETP.NE.AND UP0, UPT, UR4, URZ, UPT ;  /* 0x000000ff0400728c */ /* 0x000fe2000bf05270 */
[----:B--2---:R-:W-:-:S04]  /*0220*/  FFMA R10, R11, R11, R10 ;  /* 0x0000000b0b0a7223 */ /* 0x004fc8000000000a */
[----:B---3--:R-:W-:-:S04]  /*0230*/  FFMA R10, R13, R13, R10 ;  /* 0x0000000d0d0a7223 */ /* 0x008fc8000000000a */
[----:B----4-:R-:W-:-:S04]  /*0240*/  FFMA R10, R15, R15, R10 ;  /* 0x0000000f0f0a7223 */ /* 0x010fc8000000000a */
[----:B-----5:R-:W-:-:S04]  /*0250*/  FFMA R10, R17, R17, R10 ;  /* 0x00000011110a7223 */ /* 0x020fc8000000000a */
[----:B------:R-:W-:-:S04]  /*0260*/  FFMA R10, R19, R19, R10 ;  /* 0x00000013130a7223 */ /* 0x000fc8000000000a */
        /* <DEDUP_REMOVED lines=10> */
[----:B------:R-:W-:Y:S01]  /*0310*/  FFMA R10, R9, R9, R4 ;  /* 0x00000009090a7223 */ /* 0x000fe20000000004 */
[----:B------:R-:W-:Y:S06]  /*0320*/  BRA.U UP0, `(.L_x_17) ;  /* 0xfffffffd00687547 */ /* 0x000fec000b83ffff */
[----:B------:R-:W-:Y:S01]  /*0330*/  IADD3 R0, PT, PT, R10, -0xd000000, RZ ;  /* 0xf30000000a007810 */ /* 0x000fe20007ffe0ff */
[----:B------:R0:W1:Y:S03]  /*0340*/  MUFU.RSQ R3, R10 ;  /* 0x0000000a00037308 */ /* 0x0000660000001400 */
[----:B------:R-:W-:-:S13]  /*0350*/  ISETP.GT.U32.AND P0, PT, R0, 0x727fffff, PT ;  /* 0x727fffff0000780c */ /* 0x000fda0003f04070 */
[----:B0-----:R-:W-:Y:S05]  /*0360*/  @!P0 BRA `(.L_x_18) ;  /* 0x0000000000108947 */ /* 0x001fea0003800000 */
[----:B------:R-:W-:-:S07]  /*0370*/  MOV R4, 0x390 ;  /* 0x0000039000047802 */ /* 0x000fce0000000f00 */
[----:B-1----:R-:W-:Y:S05]  /*0380*/  CALL.REL.NOINC `($__internal_1_$__cuda_sm20_sqrt_rn_f32_slowpath) ;  /* 0x0000000000307944 */ /* 0x002fea0003c00000 */
[----:B------:R-:W-:Y:S01]  /*0390*/  MOV R5, R10 ;  /* 0x0000000a00057202 */ /* 0x000fe20000000f00 */
[----:B------:R-:W-:Y:S06]  /*03a0*/  BRA `(.L_x_19) ;  /* 0x0000000000107947 */ /* 0x000fec0003800000 */
.L_x_18:
[----:B-1----:R-:W-:Y:S01]  /*03b0*/  FMUL.FTZ R5, R10, R3 ;  /* 0x000000030a057220 */ /* 0x002fe20000410000 */
[----:B------:R-:W-:-:S03]  /*03c0*/  FMUL.FTZ R0, R3, 0.5 ;  /* 0x3f00000003007820 */ /* 0x000fc60000410000 */
[----:B------:R-:W-:-:S04]  /*03d0*/  FFMA R10, -R5, R5, R10 ;  /* 0x00000005050a7223 */ /* 0x000fc8000000010a */
[----:B------:R-:W-:-:S07]  /*03e0*/  FFMA R5, R10, R0, R5 ;  /* 0x000000000a057223 */ /* 0x000fce0000000005 */
.L_x_19:
[----:B------:R-:W0:Y:S08]  /*03f0*/  LDC R7, c[0x0][0x398] ;  /* 0x0000e600ff077b82 */ /* 0x000e300000000800 */
[----:B------:R-:W1:Y:S01]  /*0400*/  LDC.64 R2, c[0x0][0x388] ;  /* 0x0000e200ff027b82 */ /* 0x000e620000000a00 */
[----:B0-----:R-:W-:-:S05]  /*0410*/  LEA R7, R7, R7, 0xb ;  /* 0x0000000707077211 */ /* 0x001fca00078e58ff */
[----:B-1----:R-:W-:-:S05]  /*0420*/  IMAD.WIDE R2, R7, 0x4, R2 ;  /* 0x0000000407027825 */ /* 0x002fca00078e0202 */
[----:B------:R-:W-:Y:S01]  /*0430*/  STG.E desc[UR6][R2.64], R5 ;  /* 0x0000000502007986 */ /* 0x000fe2000c101906 */
[----:B------:R-:W-:Y:S05]  /*0440*/  EXIT ;  /* 0x000000000000794d */ /* 0x000fea0003800000 */
        .weak           $__internal_1_$__cuda_sm20_sqrt_rn_f32_slowpath
        .type           $__internal_1_$__cuda_sm20_sqrt_rn_f32_slowpath,@function
        .size           $__internal_1_$__cuda_sm20_sqrt_rn_f32_slowpath,(.L_x_23 - $__internal_1_$__cuda_sm20_sqrt_rn_f32_slowpath)
$__internal_1_$__cuda_sm20_sqrt_rn_f32_slowpath:
[----:B------:R-:W-:-:S13]  /*0450*/  LOP3.LUT P0, RZ, R10, 0x7fffffff, RZ, 0xc0, !PT ;  /* 0x7fffffff0aff7812 */ /* 0x000fda000780c0ff */
[----:B------:R-:W-:Y:S05]  /*0460*/  @!P0 BRA `(.L_x_20) ;  /* 0x0000000000488947 */ /* 0x000fea0003800000 */
[----:B------:R-:W-:Y:S02]  /*0470*/  FSETP.GEU.FTZ.AND P0, PT, R10, RZ, PT ;  /* 0x000000ff0a00720b */ /* 0x000fe40003f1e000 */
[----:B------:R-:W-:-:S11]  /*0480*/  MOV R0, R10 ;  /* 0x0000000a00007202 */ /* 0x000fd60000000f00 */
[----:B------:R-:W-:Y:S01]  /*0490*/  @!P0 MOV R10, 0x7fffffff ;  /* 0x7fffffff000a8802 */ /* 0x000fe20000000f00 */
[----:B------:R-:W-:Y:S06]  /*04a0*/  @!P0 BRA `(.L_x_20) ;  /* 0x0000000000388947 */ /* 0x000fec0003800000 */
[----:B------:R-:W-:-:S13]  /*04b0*/  FSETP.GTU.FTZ.AND P0, PT, |R0|, +INF , PT ;  /* 0x7f8000000000780b */ /* 0x000fda0003f1c200 */
[----:B------:R-:W-:Y:S01]  /*04c0*/  @P0 FADD.FTZ R10, R0, 1 ;  /* 0x3f800000000a0421 */ /* 0x000fe20000010000 */
[----:B------:R-:W-:Y:S06]  /*04d0*/  @P0 BRA `(.L_x_20) ;  /* 0x00000000002c0947 */ /* 0x000fec0003800000 */
[----:B------:R-:W-:-:S13]  /*04e0*/  FSETP.NEU.FTZ.AND P0, PT, |R0|, +INF , PT ;  /* 0x7f8000000000780b */ /* 0x000fda0003f1d200 */
[----:B------:R-:W-:Y:S01]  /*04f0*/  @!P0 MOV R10, R0 ;  /* 0x00000000000a8202 */ /* 0x000fe20000000f00 */
[----:B------:R-:W-:Y:S06]  /*0500*/  @!P0 BRA `(.L_x_20) ;  /* 0x0000000000208947 */ /* 0x000fec0003800000 */
[----:B------:R-:W-:-:S04]  /*0510*/  FFMA R0, R0, 1.84467440737095516160e+19, RZ ;  /* 0x5f80000000007823 */ /* 0x000fc800000000ff */
[----:B------:R-:W0:Y:S02]  /*0520*/  MUFU.RSQ R3, R0 ;  /* 0x0000000000037308 */ /* 0x000e240000001400 */
[----:B0-----:R-:W-:Y:S01]  /*0530*/  FMUL.FTZ R5, R0, R3 ;  /* 0x0000000300057220 */ /* 0x001fe20000410000 */
[----:B------:R-:W-:-:S03]  /*0540*/  FMUL.FTZ R3, R3, 0.5 ;  /* 0x3f00000003037820 */ /* 0x000fc60000410000 */
[----:B------:R-:W-:-:S04]  /*0550*/  FADD.FTZ R2, -R5, -RZ ;  /* 0x800000ff05027221 */ /* 0x000fc80000010100 */
[----:B------:R-:W-:-:S04]  /*0560*/  FFMA R2, R5, R2, R0 ;  /* 0x0000000205027223 */ /* 0x000fc80000000000 */
[----:B------:R-:W-:-:S04]  /*0570*/  FFMA R2, R2, R3, R5 ;  /* 0x0000000302027223 */ /* 0x000fc80000000005 */
[----:B------:R-:W-:-:S07]  /*0580*/  FMUL.FTZ R10, R2, 2.3283064365386962891e-10 ;  /* 0x2f800000020a7820 */ /* 0x000fce0000410000 */
.L_x_20:
[----:B------:R-:W-:Y:S01]  /*0590*/  HFMA2 R3, -RZ, RZ, 0, 0 ;  /* 0x00000000ff037431 */ /* 0x000fe200000001ff */
[----:B------:R-:W-:-:S04]  /*05a0*/  MOV R2, R4 ;  /* 0x0000000400027202 */ /* 0x000fc80000000f00 */
[----:B------:R-:W-:Y:S05]  /*05b0*/  RET.REL.NODEC R2 `(_Z19gramschmidt_kernel1PfS_S_i) ;  /* 0xfffffff802907950 */ /* 0x000fea0003c3ffff */
.L_x_21:
        /* <DEDUP_REMOVED lines=12> */
.L_x_23:


//--------------------- .nv.shared.reserved.0     --------------------------
	.section	.nv.shared.reserved.0,"aw",@nobits
	.weak		__nv_reservedSMEM_offset_0_alias
	.size		__nv_reservedSMEM_offset_0_alias, 0, 64
	.other		__nv_reservedSMEM_offset_0_alias,@"STO_CUDA_RESERVED_SHARED STV_DEFAULT"
__nv_reservedSMEM_offset_0_alias:
	.zero		0
	.zero		64


//--------------------- .nv.constant0._Z19gramschmidt_kernel3PfS_S_i --------------------------
	.section	.nv.constant0._Z19gramschmidt_kernel3PfS_S_i,"a",@progbits
	.sectionflags	@""
	.align	4
.nv.constant0._Z19gramschmidt_kernel3PfS_S_i:
	.zero		924


//--------------------- .nv.constant0._Z19gramschmidt_kernel2PfS_S_i --------------------------
	.section	.nv.constant0._Z19gramschmidt_kernel2PfS_S_i,"a",@progbits
	.sectionflags	@""
	.align	4
.nv.constant0._Z19gramschmidt_kernel2PfS_S_i:
	.zero		924


//--------------------- .nv.constant0._Z19gramschmidt_kernel1PfS_S_i --------------------------
	.section	.nv.constant0._Z19gramschmidt_kernel1PfS_S_i,"a",@progbits
	.sectionflags	@""
	.align	4
.nv.constant0._Z19gramschmidt_kernel1PfS_S_i:
	.zero		924


//--------------------- SYMBOLS --------------------------

	.type		.nv.reservedSmem.offset0,@object
	.size		.nv.reservedSmem.offset0,0x4
